	.target	sm_90a

	.elftype	@"ET_EXEC"


//--------------------- .note.nv.tkinfo           --------------------------
	.section	.note.nv.tkinfo,"",@"SHT_NOTE"
	.sectionflags	@"SHF_NOTE_NV_TKINFO"
	.tkinfo
        /*0018*/ 	.word	0x00000002
        /*0030*/ 	.string	""
        /*0030*/ 	.string	"ptxas"
        /*0030*/ 	.string	"Cuda compilation tools, release 13.0, V13.0.88"
        /*0030*/ 	.string	"Build cuda_13.0.r13.0/compiler.36424714_0"
        /*0030*/ 	.string	"-arch sm_90a -m 64 "



//--------------------- .note.nv.cuinfo           --------------------------
	.section	.note.nv.cuinfo,"",@"SHT_NOTE"
	.sectionflags	@"SHF_NOTE_NV_CUINFO"
        /*0018*/ 	.short	0x0002
        /*001a*/ 	.short	0x005a
        /*001c*/ 	.short	0x0082
	.zero		2


//--------------------- .nv.info                  --------------------------
	.section	.nv.info,"",@"SHT_CUDA_INFO"
	.align	4


	//----- nvinfo : EIATTR_REGCOUNT
	.align		4
        /*0000*/ 	.byte	0x04, 0x2f
        /*0002*/ 	.short	(.L_15 - .L_14)
	.align		4
.L_14:
        /*0004*/ 	.word	index@(_ZN7cutlass13device_kernelINS_4gemm6kernel13GemmUniversalIN4cute5tupleIJiiiiEEENS1_10collective13CollectiveMmaINS1_34MainloopSm90TmaGmmaWarpSpecializedILi14ENS5_IJNS4_1CILi4EEENSA_ILi1EEESC_EEENS1_32KernelTmaWarpSpecializedPingpongEEENS5_IJNSA_ILi64EEESG_SG_EEENS_6half_tENS5_IJlSC_lEEESI_SJ_NS4_8TiledMMAINS4_8MMA_AtomIJNS4_4SM904GMMA25MMA_64x64x16_F32F16F16_SSILNSN_5MajorE0ELSP_0ELNSN_7ScaleInE1ELSQ_1EEEEEENS4_6LayoutINS5_IJSC_SC_SC_EEENS5_IJNSA_ILi0EEESV_SV_EEEEENS5_IJNS4_10UnderscoreESY_SY_EEEEENS4_13SM90_TMA_LOADENS4_14ComposedLayoutINS4_7SwizzleILi3ELi4ELi3EEENS4_18smem_ptr_flag_bitsILi16EEENST_INS5_IJNSA_ILi8EEESG_EEENS5_IJSG_SC_EEEEEEEvNS4_8identityENS4_23SM90_TMA_LOAD_MULTICASTES1B_vS1C_EENS_8epilogue10collective6detail29Sm90TmaWarpSpecializedAdapterINS1G_15DefaultEpilogueISI_SJ_SJ_NS1F_6thread17LinearCombinationISI_Li1EffLNS1K_9ScaleType4KindE0ELNS_15FloatRoundStyleE2ESI_EENS1_15EpilogueDefaultEEEEEvvEEEEvNT_6ParamsE)
        /*0008*/ 	.word	0x000000a8


	//----- nvinfo : EIATTR_FRAME_SIZE
	.align		4
.L_15:
        /*000c*/ 	.byte	0x04, 0x11
        /*000e*/ 	.short	(.L_17 - .L_16)
	.align		4
.L_16:
        /*0010*/ 	.word	index@(_ZN7cutlass13device_kernelINS_4gemm6kernel13GemmUniversalIN4cute5tupleIJiiiiEEENS1_10collective13CollectiveMmaINS1_34MainloopSm90TmaGmmaWarpSpecializedILi14ENS5_IJNS4_1CILi4EEENSA_ILi1EEESC_EEENS1_32KernelTmaWarpSpecializedPingpongEEENS5_IJNSA_ILi64EEESG_SG_EEENS_6half_tENS5_IJlSC_lEEESI_SJ_NS4_8TiledMMAINS4_8MMA_AtomIJNS4_4SM904GMMA25MMA_64x64x16_F32F16F16_SSILNSN_5MajorE0ELSP_0ELNSN_7ScaleInE1ELSQ_1EEEEEENS4_6LayoutINS5_IJSC_SC_SC_EEENS5_IJNSA_ILi0EEESV_SV_EEEEENS5_IJNS4_10UnderscoreESY_SY_EEEEENS4_13SM90_TMA_LOADENS4_14ComposedLayoutINS4_7SwizzleILi3ELi4ELi3EEENS4_18smem_ptr_flag_bitsILi16EEENST_INS5_IJNSA_ILi8EEESG_EEENS5_IJSG_SC_EEEEEEEvNS4_8identityENS4_23SM90_TMA_LOAD_MULTICASTES1B_vS1C_EENS_8epilogue10collective6detail29Sm90TmaWarpSpecializedAdapterINS1G_15DefaultEpilogueISI_SJ_SJ_NS1F_6thread17LinearCombinationISI_Li1EffLNS1K_9ScaleType4KindE0ELNS_15FloatRoundStyleE2ESI_EENS1_15EpilogueDefaultEEEEEvvEEEEvNT_6ParamsE)
        /*0014*/ 	.word	0x00000008


	//----- nvinfo : EIATTR_MIN_STACK_SIZE
	.align		4
.L_17:
        /*0018*/ 	.byte	0x04, 0x12
        /*001a*/ 	.short	(.L_19 - .L_18)
	.align		4
.L_18:
        /*001c*/ 	.word	index@(_ZN7cutlass13device_kernelINS_4gemm6kernel13GemmUniversalIN4cute5tupleIJiiiiEEENS1_10collective13CollectiveMmaINS1_34MainloopSm90TmaGmmaWarpSpecializedILi14ENS5_IJNS4_1CILi4EEENSA_ILi1EEESC_EEENS1_32KernelTmaWarpSpecializedPingpongEEENS5_IJNSA_ILi64EEESG_SG_EEENS_6half_tENS5_IJlSC_lEEESI_SJ_NS4_8TiledMMAINS4_8MMA_AtomIJNS4_4SM904GMMA25MMA_64x64x16_F32F16F16_SSILNSN_5MajorE0ELSP_0ELNSN_7ScaleInE1ELSQ_1EEEEEENS4_6LayoutINS5_IJSC_SC_SC_EEENS5_IJNSA_ILi0EEESV_SV_EEEEENS5_IJNS4_10UnderscoreESY_SY_EEEEENS4_13SM90_TMA_LOADENS4_14ComposedLayoutINS4_7SwizzleILi3ELi4ELi3EEENS4_18smem_ptr_flag_bitsILi16EEENST_INS5_IJNSA_ILi8EEESG_EEENS5_IJSG_SC_EEEEEEEvNS4_8identityENS4_23SM90_TMA_LOAD_MULTICASTES1B_vS1C_EENS_8epilogue10collective6detail29Sm90TmaWarpSpecializedAdapterINS1G_15DefaultEpilogueISI_SJ_SJ_NS1F_6thread17LinearCombinationISI_Li1EffLNS1K_9ScaleType4KindE0ELNS_15FloatRoundStyleE2ESI_EENS1_15EpilogueDefaultEEEEEvvEEEEvNT_6ParamsE)
        /*0020*/ 	.word	0x00000008
.L_19:


//--------------------- .nv.compat                --------------------------
	.section	.nv.compat,"",@"SHT_CUDA_COMPAT_INFO"
	.align	4
        /*0000*/ 	.byte	0x02, 0x09, 0x01, 0x00, 0x02, 0x02, 0x04, 0x00, 0x02, 0x05, 0x05, 0x00, 0x03, 0x07, 0x01, 0x01
        /*0010*/ 	.byte	0x02, 0x03, 0x01, 0x00, 0x02, 0x06, 0x01, 0x00, 0x04, 0x0b, 0x08, 0x00, 0x00, 0x00, 0x00, 0x00
        /*0020*/ 	.byte	0x00, 0x00, 0x00, 0x00


//--------------------- .nv.info._ZN7cutlass13device_kernelINS_4gemm6kernel13GemmUniversalIN4cute5tupleIJiiiiEEENS1_10collective13CollectiveMmaINS1_34MainloopSm90TmaGmmaWarpSpecializedILi14ENS5_IJNS4_1CILi4EEENSA_ILi1EEESC_EEENS1_32KernelTmaWarpSpecializedPingpongEEENS5_IJNSA_ILi64EEESG_SG_EEENS_6half_tENS5_IJlSC_lEEESI_SJ_NS4_8TiledMMAINS4_8MMA_AtomIJNS4_4SM904GMMA25MMA_64x64x16_F32F16F16_SSILNSN_5MajorE0ELSP_0ELNSN_7ScaleInE1ELSQ_1EEEEEENS4_6LayoutINS5_IJSC_SC_SC_EEENS5_IJNSA_ILi0EEESV_SV_EEEEENS5_IJNS4_10UnderscoreESY_SY_EEEEENS4_13SM90_TMA_LOADENS4_14ComposedLayoutINS4_7SwizzleILi3ELi4ELi3EEENS4_18smem_ptr_flag_bitsILi16EEENST_INS5_IJNSA_ILi8EEESG_EEENS5_IJSG_SC_EEEEEEEvNS4_8identityENS4_23SM90_TMA_LOAD_MULTICASTES1B_vS1C_EENS_8epilogue10collective6detail29Sm90TmaWarpSpecializedAdapterINS1G_15DefaultEpilogueISI_SJ_SJ_NS1F_6thread17LinearCombinationISI_Li1EffLNS1K_9ScaleType4KindE0ELNS_15FloatRoundStyleE2ESI_EENS1_15EpilogueDefaultEEEEEvvEEEEvNT_6ParamsE --------------------------
	.section	.nv.info._ZN7cutlass13device_kernelINS_4gemm6kernel13GemmUniversalIN4cute5tupleIJiiiiEEENS1_10collective13CollectiveMmaINS1_34MainloopSm90TmaGmmaWarpSpecializedILi14ENS5_IJNS4_1CILi4EEENSA_ILi1EEESC_EEENS1_32KernelTmaWarpSpecializedPingpongEEENS5_IJNSA_ILi64EEESG_SG_EEENS_6half_tENS5_IJlSC_lEEESI_SJ_NS4_8TiledMMAINS4_8MMA_AtomIJNS4_4SM904GMMA25MMA_64x64x16_F32F16F16_SSILNSN_5MajorE0ELSP_0ELNSN_7ScaleInE1ELSQ_1EEEEEENS4_6LayoutINS5_IJSC_SC_SC_EEENS5_IJNSA_ILi0EEESV_SV_EEEEENS5_IJNS4_10UnderscoreESY_SY_EEEEENS4_13SM90_TMA_LOADENS4_14ComposedLayoutINS4_7SwizzleILi3ELi4ELi3EEENS4_18smem_ptr_flag_bitsILi16EEENST_INS5_IJNSA_ILi8EEESG_EEENS5_IJSG_SC_EEEEEEEvNS4_8identityENS4_23SM90_TMA_LOAD_MULTICASTES1B_vS1C_EENS_8epilogue10collective6detail29Sm90TmaWarpSpecializedAdapterINS1G_15DefaultEpilogueISI_SJ_SJ_NS1F_6thread17LinearCombinationISI_Li1EffLNS1K_9ScaleType4KindE0ELNS_15FloatRoundStyleE2ESI_EENS1_15EpilogueDefaultEEEEEvvEEEEvNT_6ParamsE,"",@"SHT_CUDA_INFO"
	.sectionflags	@""
	.align	4


	//----- nvinfo : EIATTR_CUDA_API_VERSION
	.align		4
        /*0000*/ 	.byte	0x04, 0x37
        /*0002*/ 	.short	(.L_21 - .L_20)
.L_20:
        /*0004*/ 	.word	0x00000082


	//----- nvinfo : EIATTR_KPARAM_INFO
	.align		4
.L_21:
        /*0008*/ 	.byte	0x04, 0x17
        /*000a*/ 	.short	(.L_23 - .L_22)
.L_22:
        /*000c*/ 	.word	0x00000000
        /*0010*/ 	.short	0x0000
        /*0012*/ 	.short	0x0070
        /*0014*/ 	.byte	0x00, 0xf0, 0x01, 0x10


	//----- nvinfo : EIATTR_SPARSE_MMA_MASK
	.align		4
.L_23:
        /*0018*/ 	.byte	0x03, 0x50
        /*001a*/ 	.short	0x0000


	//----- nvinfo : EIATTR_MAXREG_COUNT
	.align		4
        /*001c*/ 	.byte	0x03, 0x1b
        /*001e*/ 	.short	0x00a8


	//----- nvinfo : EIATTR_NUM_BARRIERS
	.align		4
        /*0020*/ 	.byte	0x02, 0x4c
        /*0022*/ 	.byte	0x01
	.zero		1


	//----- nvinfo : EIATTR_EXTERNS
	.align		4
        /*0024*/ 	.byte	0x04, 0x0f
        /*0026*/ 	.short	(.L_25 - .L_24)


	//   ....[0]....
	.align		4
.L_24:
        /*0028*/ 	.word	index@(__assertfail)


	//----- nvinfo : EIATTR_ANNOTATIONS
	.align		4
.L_25:
        /*002c*/ 	.byte	0x04, 0x55
        /*002e*/ 	.short	(.L_27 - .L_26)


	//   ....[0]....
.L_26:
        /*0030*/ 	.word	0x00000001
        /*0034*/ 	.byte	0x40, 0x0f, 0x00, 0x00, 0x01, 0x00, 0x00, 0x00, 0x70, 0x47, 0x00, 0x00, 0x01, 0x00, 0x00, 0x00
        /*0044*/ 	.byte	0xf0, 0x53, 0x00, 0x00


	//----- nvinfo : EIATTR_MERCURY_ISA_VERSION
	.align		4
.L_27:
        /*0048*/ 	.byte	0x03, 0x5f
        /*004a*/ 	.short	0x0101


	//----- nvinfo : EIATTR_INT_WARP_WIDE_INSTR_OFFSETS
	.align		4
        /*004c*/ 	.byte	0x04, 0x31
        /*004e*/ 	.short	(.L_29 - .L_28)


	//   ....[0]....
.L_28:
        /*0050*/ 	.word	0x00000710


	//   ....[1]....
        /*0054*/ 	.word	0x00000730


	//   ....[2]....
        /*0058*/ 	.word	0x00000750


	//   ....[3]....
        /*005c*/ 	.word	0x00000840


	//   ....[4]....
        /*0060*/ 	.word	0x00000860


	//   ....[5]....
        /*0064*/ 	.word	0x00000870


	//   ....[6]....
        /*0068*/ 	.word	0x00000920


	//   ....[7]....
        /*006c*/ 	.word	0x00000970


	//----- nvinfo : EIATTR_COOP_GROUP_MASK_REGIDS
	.align		4
.L_29:
        /*0070*/ 	.byte	0x04, 0x29
        /*0072*/ 	.short	(.L_31 - .L_30)


	//   ....[0]....
.L_30:
        /*0074*/ 	.word	0xffffffff


	//   ....[1]....
        /*0078*/ 	.word	0xffffffff


	//   ....[2]....
        /*007c*/ 	.word	0xffffffff


	//   ....[3]....
        /*0080*/ 	.word	0xffffffff


	//   ....[4]....
        /*0084*/ 	.word	0xffffffff


	//   ....[5]....
        /*0088*/ 	.word	0xffffffff


	//   ....[6]....
        /*008c*/ 	.word	0xffffffff


	//----- nvinfo : EIATTR_COOP_GROUP_INSTR_OFFSETS
	.align		4
.L_31:
        /*0090*/ 	.byte	0x04, 0x28
        /*0092*/ 	.short	(.L_33 - .L_32)


	//   ....[0]....
.L_32:
        /*0094*/ 	.word	0x00000070


	//   ....[1]....
        /*0098*/ 	.word	0x00000080


	//   ....[2]....
        /*009c*/ 	.word	0x00000140


	//   ....[3]....
        /*00a0*/ 	.word	0x000004a0


	//   ....[4]....
        /*00a4*/ 	.word	0x000004e0


	//   ....[5]....
        /*00a8*/ 	.word	0x00000890


	//   ....[6]....
        /*00ac*/ 	.word	0x00000ae0


	//----- nvinfo : EIATTR_REG_RECONFIG
	.align		4
.L_33:
        /*00b0*/ 	.byte	0x01, 0x54
	.zero		2


	//----- nvinfo : EIATTR_SYSCALL_OFFSETS
	.align		4
        /*00b4*/ 	.byte	0x04, 0x46
        /*00b6*/ 	.short	(.L_35 - .L_34)


	//   ....[0]....
.L_34:
        /*00b8*/ 	.word	0x00001a00


	//----- nvinfo : EIATTR_MBARRIER_INSTR_OFFSETS
	.align		4
.L_35:
        /*00bc*/ 	.byte	0x04, 0x39
        /*00be*/ 	.short	(.L_37 - .L_36)


	//   ....[0]....
.L_36:
        /*00c0*/ 	.word	0x000002a0
        /*00c4*/ 	.word	0x000000ff
        /*00c8*/ 	.word	0x00000000
        /*00cc*/ 	.short	0x0100
        /*00ce*/ 	.byte	0x08
	.zero		1


	//   ....[1]....
        /*00d0*/ 	.word	0x000002b0
        /*00d4*/ 	.word	0x000000ff
        /*00d8*/ 	.word	0x00000070
        /*00dc*/ 	.short	0x0100
        /*00de*/ 	.byte	0x08
	.zero		1


	//   ....[2]....
        /*00e0*/ 	.word	0x000002c0
        /*00e4*/ 	.word	0x000000ff
        /*00e8*/ 	.word	0x00000008
        /*00ec*/ 	.short	0x0100
        /*00ee*/ 	.byte	0x08
	.zero		1


	//   ....[3]....
        /*00f0*/ 	.word	0x000002d0
        /*00f4*/ 	.word	0x000000ff
        /*00f8*/ 	.word	0x00000078
        /*00fc*/ 	.short	0x0100
        /*00fe*/ 	.byte	0x08
	.zero		1


	//   ....[4]....
        /*0100*/ 	.word	0x000002e0
        /*0104*/ 	.word	0x000000ff
        /*0108*/ 	.word	0x00000010
        /*010c*/ 	.short	0x0100
        /*010e*/ 	.byte	0x08
	.zero		1


	//   ....[5]....
        /*0110*/ 	.word	0x000002f0
        /*0114*/ 	.word	0x000000ff
        /*0118*/ 	.word	0x00000080
        /*011c*/ 	.short	0x0100
        /*011e*/ 	.byte	0x08
	.zero		1


	//   ....[6]....
        /*0120*/ 	.word	0x00000300
        /*0124*/ 	.word	0x000000ff
        /*0128*/ 	.word	0x00000018
        /*012c*/ 	.short	0x0100
        /*012e*/ 	.byte	0x08
	.zero		1


	//   ....[7]....
        /*0130*/ 	.word	0x00000310
        /*0134*/ 	.word	0x000000ff
        /*0138*/ 	.word	0x00000088
        /*013c*/ 	.short	0x0100
        /*013e*/ 	.byte	0x08
	.zero		1


	//   ....[8]....
        /*0140*/ 	.word	0x00000320
        /*0144*/ 	.word	0x000000ff
        /*0148*/ 	.word	0x00000020
        /*014c*/ 	.short	0x0100
        /*014e*/ 	.byte	0x08
	.zero		1


	//   ....[9]....
        /*0150*/ 	.word	0x00000330
        /*0154*/ 	.word	0x000000ff
        /*0158*/ 	.word	0x00000090
        /*015c*/ 	.short	0x0100
        /*015e*/ 	.byte	0x08
	.zero		1


	//   ....[10]....
        /*0160*/ 	.word	0x00000340
        /*0164*/ 	.word	0x000000ff
        /*0168*/ 	.word	0x00000028
        /*016c*/ 	.short	0x0100
        /*016e*/ 	.byte	0x08
	.zero		1


	//   ....[11]....
        /*0170*/ 	.word	0x00000350
        /*0174*/ 	.word	0x000000ff
        /*0178*/ 	.word	0x00000098
        /*017c*/ 	.short	0x0100
        /*017e*/ 	.byte	0x08
	.zero		1


	//   ....[12]....
        /*0180*/ 	.word	0x00000360
        /*0184*/ 	.word	0x000000ff
        /*0188*/ 	.word	0x00000030
        /*018c*/ 	.short	0x0100
        /*018e*/ 	.byte	0x08
	.zero		1


	//   ....[13]....
        /*0190*/ 	.word	0x00000370
        /*0194*/ 	.word	0x000000ff
        /*0198*/ 	.word	0x000000a0
        /*019c*/ 	.short	0x0100
        /*019e*/ 	.byte	0x08
	.zero		1


	//   ....[14]....
        /*01a0*/ 	.word	0x00000380
        /*01a4*/ 	.word	0x000000ff
        /*01a8*/ 	.word	0x00000038
        /*01ac*/ 	.short	0x0100
        /*01ae*/ 	.byte	0x08
	.zero		1


	//   ....[15]....
        /*01b0*/ 	.word	0x00000390
        /*01b4*/ 	.word	0x000000ff
        /*01b8*/ 	.word	0x000000a8
        /*01bc*/ 	.short	0x0100
        /*01be*/ 	.byte	0x08
	.zero		1


	//   ....[16]....
        /*01c0*/ 	.word	0x000003a0
        /*01c4*/ 	.word	0x000000ff
        /*01c8*/ 	.word	0x00000040
        /*01cc*/ 	.short	0x0100
        /*01ce*/ 	.byte	0x08
	.zero		1


	//   ....[17]....
        /*01d0*/ 	.word	0x000003b0
        /*01d4*/ 	.word	0x000000ff
        /*01d8*/ 	.word	0x000000b0
        /*01dc*/ 	.short	0x0100
        /*01de*/ 	.byte	0x08
	.zero		1


	//   ....[18]....
        /*01e0*/ 	.word	0x000003c0
        /*01e4*/ 	.word	0x000000ff
        /*01e8*/ 	.word	0x00000048
        /*01ec*/ 	.short	0x0100
        /*01ee*/ 	.byte	0x08
	.zero		1


	//   ....[19]....
        /*01f0*/ 	.word	0x000003d0
        /*01f4*/ 	.word	0x000000ff
        /*01f8*/ 	.word	0x000000b8
        /*01fc*/ 	.short	0x0100
        /*01fe*/ 	.byte	0x08
	.zero		1


	//   ....[20]....
        /*0200*/ 	.word	0x000003e0
        /*0204*/ 	.word	0x000000ff
        /*0208*/ 	.word	0x00000050
        /*020c*/ 	.short	0x0100
        /*020e*/ 	.byte	0x08
	.zero		1


	//   ....[21]....
        /*0210*/ 	.word	0x000003f0
        /*0214*/ 	.word	0x000000ff
        /*0218*/ 	.word	0x000000c0
        /*021c*/ 	.short	0x0100
        /*021e*/ 	.byte	0x08
	.zero		1


	//   ....[22]....
        /*0220*/ 	.word	0x00000400
        /*0224*/ 	.word	0x000000ff
        /*0228*/ 	.word	0x00000058
        /*022c*/ 	.short	0x0100
        /*022e*/ 	.byte	0x08
	.zero		1


	//   ....[23]....
        /*0230*/ 	.word	0x00000410
        /*0234*/ 	.word	0x000000ff
        /*0238*/ 	.word	0x000000c8
        /*023c*/ 	.short	0x0100
        /*023e*/ 	.byte	0x08
	.zero		1


	//   ....[24]....
        /*0240*/ 	.word	0x00000420
        /*0244*/ 	.word	0x000000ff
        /*0248*/ 	.word	0x00000060
        /*024c*/ 	.short	0x0100
        /*024e*/ 	.byte	0x08
	.zero		1


	//   ....[25]....
        /*0250*/ 	.word	0x00000430
        /*0254*/ 	.word	0x000000ff
        /*0258*/ 	.word	0x000000d0
        /*025c*/ 	.short	0x0100
        /*025e*/ 	.byte	0x08
	.zero		1


	//   ....[26]....
        /*0260*/ 	.word	0x00000440
        /*0264*/ 	.word	0x000000ff
        /*0268*/ 	.word	0x00000068
        /*026c*/ 	.short	0x0100
        /*026e*/ 	.byte	0x08
	.zero		1


	//   ....[27]....
        /*0270*/ 	.word	0x00000450
        /*0274*/ 	.word	0x000000ff
        /*0278*/ 	.word	0x000000d8
        /*027c*/ 	.short	0x0100
        /*027e*/ 	.byte	0x08
	.zero		1


	//   ....[28]....
        /*0280*/ 	.word	0x000009a0
        /*0284*/ 	.word	0x000000ff
        /*0288*/ 	.word	0x00000110
        /*028c*/ 	.short	0x0100
        /*028e*/ 	.byte	0x08
	.zero		1


	//   ....[29]....
        /*0290*/ 	.word	0x00000a30
        /*0294*/ 	.word	0x000000ff
        /*0298*/ 	.word	0x00000118
        /*029c*/ 	.short	0x0100
        /*029e*/ 	.byte	0x08
	.zero		1


	//   ....[30]....
        /*02a0*/ 	.word	0x00000a60
        /*02a4*/ 	.word	0x000000ff
        /*02a8*/ 	.word	0x000000f0
        /*02ac*/ 	.short	0x0100
        /*02ae*/ 	.byte	0x09
	.zero		1


	//   ....[31]....
        /*02b0*/ 	.word	0x00000a70
        /*02b4*/ 	.word	0x000000ff
        /*02b8*/ 	.word	0x000000f8
        /*02bc*/ 	.short	0x0100
        /*02be*/ 	.byte	0x09
	.zero		1


	//   ....[32]....
        /*02c0*/ 	.word	0x00000a80
        /*02c4*/ 	.word	0x000000ff
        /*02c8*/ 	.word	0x00000100
        /*02cc*/ 	.short	0x0100
        /*02ce*/ 	.byte	0x09
	.zero		1


	//   ....[33]....
        /*02d0*/ 	.word	0x00000a90
        /*02d4*/ 	.word	0x000000ff
        /*02d8*/ 	.word	0x00000108
        /*02dc*/ 	.short	0x0100
        /*02de*/ 	.byte	0x09
	.zero		1


	//   ....[34]....
        /*02e0*/ 	.word	0x000018e0
        /*02e4*/ 	.word	0x0000003f
        /*02e8*/ 	.word	0x00000000
        /*02ec*/ 	.short	0x010a
        /*02ee*/ 	.byte	0x2a
	.zero		1


	//   ....[35]....
        /*02f0*/ 	.word	0x00001a80
        /*02f4*/ 	.word	0x00000003
        /*02f8*/ 	.word	0x00000000
        /*02fc*/ 	.short	0x010a
        /*02fe*/ 	.byte	0x3f
	.zero		1


	//   ....[36]....
        /*0300*/ 	.word	0x00001ac0
        /*0304*/ 	.word	0x00000003
        /*0308*/ 	.word	0x00000000
        /*030c*/ 	.short	0x010a
        /*030e*/ 	.byte	0x3f
	.zero		1


	//   ....[37]....
        /*0310*/ 	.word	0x00001dc0
        /*0314*/ 	.word	0x000000ff
        /*0318*/ 	.word	0x00000000
        /*031c*/ 	.short	0x010a
        /*031e*/ 	.byte	0x04
	.zero		1


	//   ....[38]....
        /*0320*/ 	.word	0x00001e00
        /*0324*/ 	.word	0x000000ff
        /*0328*/ 	.word	0x00000000
        /*032c*/ 	.short	0x010a
        /*032e*/ 	.byte	0x04
	.zero		1


	//   ....[39]....
        /*0330*/ 	.word	0x00002060
        /*0334*/ 	.word	0x00000005
        /*0338*/ 	.word	0x00000000
        /*033c*/ 	.short	0x0101
        /*033e*/ 	.byte	0x3f
	.zero		1


	//   ....[40]....
        /*0340*/ 	.word	0x00002160
        /*0344*/ 	.word	0x00000040
        /*0348*/ 	.word	0x00000000
        /*034c*/ 	.short	0x0101
        /*034e*/ 	.byte	0x2f
	.zero		1


	//   ....[41]....
        /*0350*/ 	.word	0x00002280
        /*0354*/ 	.word	0x00000000
        /*0358*/ 	.word	0x00000000
        /*035c*/ 	.short	0x0101
        /*035e*/ 	.byte	0x3f
	.zero		1


	//   ....[42]....
        /*0360*/ 	.word	0x00002340
        /*0364*/ 	.word	0x0000003f
        /*0368*/ 	.word	0x00000010
        /*036c*/ 	.short	0x010a
        /*036e*/ 	.byte	0x2a
	.zero		1


	//   ....[43]....
        /*0370*/ 	.word	0x00004790
        /*0374*/ 	.word	0x00000042
        /*0378*/ 	.word	0x00000000
        /*037c*/ 	.short	0x0101
        /*037e*/ 	.byte	0x2f
	.zero		1


	//   ....[44]....
        /*0380*/ 	.word	0x00005140
        /*0384*/ 	.word	0x0000000c
        /*0388*/ 	.word	0x00000070
        /*038c*/ 	.short	0x010a
        /*038e*/ 	.byte	0x3f
	.zero		1


	//   ....[45]....
        /*0390*/ 	.word	0x00005510
        /*0394*/ 	.word	0x00000004
        /*0398*/ 	.word	0x00000118
        /*039c*/ 	.short	0x0101
        /*039e*/ 	.byte	0x3f
	.zero		1


	//   ....[46]....
        /*03a0*/ 	.word	0x00005ca0
        /*03a4*/ 	.word	0x00000007
        /*03a8*/ 	.word	0x00000000
        /*03ac*/ 	.short	0x010a
        /*03ae*/ 	.byte	0x3f
	.zero		1


	//   ....[47]....
        /*03b0*/ 	.word	0x00005d20
        /*03b4*/ 	.word	0x00000009
        /*03b8*/ 	.word	0x00000000
        /*03bc*/ 	.short	0x010a
        /*03be*/ 	.byte	0x3f
	.zero		1


	//   ....[48]....
        /*03c0*/ 	.word	0x00005db0
        /*03c4*/ 	.word	0x00000006
        /*03c8*/ 	.word	0x00000000
        /*03cc*/ 	.short	0x010a
        /*03ce*/ 	.byte	0x3f
	.zero		1


	//   ....[49]....
        /*03d0*/ 	.word	0x00005e40
        /*03d4*/ 	.word	0x00000009
        /*03d8*/ 	.word	0x00000000
        /*03dc*/ 	.short	0x010a
        /*03de*/ 	.byte	0x3f
	.zero		1


	//   ....[50]....
        /*03e0*/ 	.word	0x00005ed0
        /*03e4*/ 	.word	0x00000006
        /*03e8*/ 	.word	0x00000000
        /*03ec*/ 	.short	0x010a
        /*03ee*/ 	.byte	0x3f
	.zero		1


	//   ....[51]....
        /*03f0*/ 	.word	0x00005f60
        /*03f4*/ 	.word	0x00000009
        /*03f8*/ 	.word	0x00000000
        /*03fc*/ 	.short	0x010a
        /*03fe*/ 	.byte	0x3f
	.zero		1


	//   ....[52]....
        /*0400*/ 	.word	0x00005ff0
        /*0404*/ 	.word	0x00000006
        /*0408*/ 	.word	0x00000000
        /*040c*/ 	.short	0x010a
        /*040e*/ 	.byte	0x3f
	.zero		1


	//   ....[53]....
        /*0410*/ 	.word	0x00006080
        /*0414*/ 	.word	0x00000009
        /*0418*/ 	.word	0x00000000
        /*041c*/ 	.short	0x010a
        /*041e*/ 	.byte	0x3f
	.zero		1


	//   ....[54]....
        /*0420*/ 	.word	0x00006110
        /*0424*/ 	.word	0x00000006
        /*0428*/ 	.word	0x00000000
        /*042c*/ 	.short	0x010a
        /*042e*/ 	.byte	0x3f
	.zero		1


	//   ....[55]....
        /*0430*/ 	.word	0x000061a0
        /*0434*/ 	.word	0x00000009
        /*0438*/ 	.word	0x00000000
        /*043c*/ 	.short	0x010a
        /*043e*/ 	.byte	0x3f
	.zero		1


	//   ....[56]....
        /*0440*/ 	.word	0x00006230
        /*0444*/ 	.word	0x00000006
        /*0448*/ 	.word	0x00000000
        /*044c*/ 	.short	0x010a
        /*044e*/ 	.byte	0x3f
	.zero		1


	//   ....[57]....
        /*0450*/ 	.word	0x000062c0
        /*0454*/ 	.word	0x00000009
        /*0458*/ 	.word	0x00000000
        /*045c*/ 	.short	0x010a
        /*045e*/ 	.byte	0x3f
	.zero		1


	//   ....[58]....
        /*0460*/ 	.word	0x00006350
        /*0464*/ 	.word	0x00000006
        /*0468*/ 	.word	0x00000000
        /*046c*/ 	.short	0x010a
        /*046e*/ 	.byte	0x3f
	.zero		1


	//   ....[59]....
        /*0470*/ 	.word	0x000063e0
        /*0474*/ 	.word	0x00000003
        /*0478*/ 	.word	0x00000000
        /*047c*/ 	.short	0x010a
        /*047e*/ 	.byte	0x3f
	.zero		1


	//   ....[60]....
        /*0480*/ 	.word	0x00006440
        /*0484*/ 	.word	0x00000041
        /*0488*/ 	.word	0x00000000
        /*048c*/ 	.short	0x010a
        /*048e*/ 	.byte	0x3f
	.zero		1


	//   ....[61]....
        /*0490*/ 	.word	0x00006490
        /*0494*/ 	.word	0x00000003
        /*0498*/ 	.word	0x00000000
        /*049c*/ 	.short	0x010a
        /*049e*/ 	.byte	0x3f
	.zero		1


	//   ....[62]....
        /*04a0*/ 	.word	0x000064f0
        /*04a4*/ 	.word	0x00000005
        /*04a8*/ 	.word	0x00000000
        /*04ac*/ 	.short	0x010a
        /*04ae*/ 	.byte	0x3f
	.zero		1


	//   ....[63]....
        /*04b0*/ 	.word	0x00006540
        /*04b4*/ 	.word	0x00000041
        /*04b8*/ 	.word	0x00000010
        /*04bc*/ 	.short	0x010a
        /*04be*/ 	.byte	0x3f
	.zero		1


	//   ....[64]....
        /*04c0*/ 	.word	0x00006610
        /*04c4*/ 	.word	0x0000000c
        /*04c8*/ 	.word	0x00000070
        /*04cc*/ 	.short	0x010a
        /*04ce*/ 	.byte	0x3f
	.zero		1


	//   ....[65]....
        /*04d0*/ 	.word	0x000066e0
        /*04d4*/ 	.word	0x00000007
        /*04d8*/ 	.word	0x00000000
        /*04dc*/ 	.short	0x010a
        /*04de*/ 	.byte	0x3f
	.zero		1


	//   ....[66]....
        /*04e0*/ 	.word	0x00006730
        /*04e4*/ 	.word	0x00000009
        /*04e8*/ 	.word	0x00000000
        /*04ec*/ 	.short	0x010a
        /*04ee*/ 	.byte	0x3f
	.zero		1


	//   ....[67]....
        /*04f0*/ 	.word	0x00006780
        /*04f4*/ 	.word	0x00000006
        /*04f8*/ 	.word	0x00000000
        /*04fc*/ 	.short	0x010a
        /*04fe*/ 	.byte	0x3f
	.zero		1


	//   ....[68]....
        /*0500*/ 	.word	0x000067d0
        /*0504*/ 	.word	0x00000009
        /*0508*/ 	.word	0x00000000
        /*050c*/ 	.short	0x010a
        /*050e*/ 	.byte	0x3f
	.zero		1


	//   ....[69]....
        /*0510*/ 	.word	0x00006820
        /*0514*/ 	.word	0x00000006
        /*0518*/ 	.word	0x00000000
        /*051c*/ 	.short	0x010a
        /*051e*/ 	.byte	0x3f
	.zero		1


	//   ....[70]....
        /*0520*/ 	.word	0x00006870
        /*0524*/ 	.word	0x00000009
        /*0528*/ 	.word	0x00000000
        /*052c*/ 	.short	0x010a
        /*052e*/ 	.byte	0x3f
	.zero		1


	//   ....[71]....
        /*0530*/ 	.word	0x000068c0
        /*0534*/ 	.word	0x00000006
        /*0538*/ 	.word	0x00000000
        /*053c*/ 	.short	0x010a
        /*053e*/ 	.byte	0x3f
	.zero		1


	//   ....[72]....
        /*0540*/ 	.word	0x00006910
        /*0544*/ 	.word	0x00000009
        /*0548*/ 	.word	0x00000000
        /*054c*/ 	.short	0x010a
        /*054e*/ 	.byte	0x3f
	.zero		1


	//   ....[73]....
        /*0550*/ 	.word	0x00006960
        /*0554*/ 	.word	0x00000006
        /*0558*/ 	.word	0x00000000
        /*055c*/ 	.short	0x010a
        /*055e*/ 	.byte	0x3f
	.zero		1


	//   ....[74]....
        /*0560*/ 	.word	0x000069b0
        /*0564*/ 	.word	0x00000009
        /*0568*/ 	.word	0x00000000
        /*056c*/ 	.short	0x010a
        /*056e*/ 	.byte	0x3f
	.zero		1


	//   ....[75]....
        /*0570*/ 	.word	0x00006a00
        /*0574*/ 	.word	0x00000006
        /*0578*/ 	.word	0x00000000
        /*057c*/ 	.short	0x010a
        /*057e*/ 	.byte	0x3f
	.zero		1


	//   ....[76]....
        /*0580*/ 	.word	0x00006a50
        /*0584*/ 	.word	0x00000009
        /*0588*/ 	.word	0x00000000
        /*058c*/ 	.short	0x010a
        /*058e*/ 	.byte	0x3f
	.zero		1


	//   ....[77]....
        /*0590*/ 	.word	0x00006aa0
        /*0594*/ 	.word	0x00000006
        /*0598*/ 	.word	0x00000000
        /*059c*/ 	.short	0x010a
        /*059e*/ 	.byte	0x3f
	.zero		1


	//----- nvinfo : EIATTR_NUM_MBARRIERS
	.align		4
.L_37:
        /*05a0*/ 	.byte	0x03, 0x38
        /*05a2*/ 	.short	0x0022


	//----- nvinfo : EIATTR_EXIT_INSTR_OFFSETS
	.align		4
        /*05a4*/ 	.byte	0x04, 0x1c
        /*05a6*/ 	.short	(.L_39 - .L_38)


	//   ....[0]....
.L_38:
        /*05a8*/ 	.word	0x00001590


	//   ....[1]....
        /*05ac*/ 	.word	0x000015f0


	//   ....[2]....
        /*05b0*/ 	.word	0x00004e20


	//   ....[3]....
        /*05b4*/ 	.word	0x00004e50


	//   ....[4]....
        /*05b8*/ 	.word	0x00006430


	//----- nvinfo : EIATTR_MAX_THREADS
	.align		4
.L_39:
        /*05bc*/ 	.byte	0x04, 0x05
        /*05be*/ 	.short	(.L_41 - .L_40)
.L_40:
        /*05c0*/ 	.word	0x00000180
        /*05c4*/ 	.word	0x00000001
        /*05c8*/ 	.word	0x00000001


	//----- nvinfo : EIATTR_CRS_STACK_SIZE
	.align		4
.L_41:
        /*05cc*/ 	.byte	0x04, 0x1e
        /*05ce*/ 	.short	(.L_43 - .L_42)
.L_42:
        /*05d0*/ 	.word	0x00000000


	//----- nvinfo : EIATTR_CBANK_PARAM_SIZE
	.align		4
.L_43:
        /*05d4*/ 	.byte	0x03, 0x19
        /*05d6*/ 	.short	0x0470


	//----- nvinfo : EIATTR_PARAM_CBANK
	.align		4
        /*05d8*/ 	.byte	0x04, 0x0a
        /*05da*/ 	.short	(.L_45 - .L_44)
	.align		4
.L_44:
        /*05dc*/ 	.word	index@(.nv.constant0._ZN7cutlass13device_kernelINS_4gemm6kernel13GemmUniversalIN4cute5tupleIJiiiiEEENS1_10collective13CollectiveMmaINS1_34MainloopSm90TmaGmmaWarpSpecializedILi14ENS5_IJNS4_1CILi4EEENSA_ILi1EEESC_EEENS1_32KernelTmaWarpSpecializedPingpongEEENS5_IJNSA_ILi64EEESG_SG_EEENS_6half_tENS5_IJlSC_lEEESI_SJ_NS4_8TiledMMAINS4_8MMA_AtomIJNS4_4SM904GMMA25MMA_64x64x16_F32F16F16_SSILNSN_5MajorE0ELSP_0ELNSN_7ScaleInE1ELSQ_1EEEEEENS4_6LayoutINS5_IJSC_SC_SC_EEENS5_IJNSA_ILi0EEESV_SV_EEEEENS5_IJNS4_10UnderscoreESY_SY_EEEEENS4_13SM90_TMA_LOADENS4_14ComposedLayoutINS4_7SwizzleILi3ELi4ELi3EEENS4_18smem_ptr_flag_bitsILi16EEENST_INS5_IJNSA_ILi8EEESG_EEENS5_IJSG_SC_EEEEEEEvNS4_8identityENS4_23SM90_TMA_LOAD_MULTICASTES1B_vS1C_EENS_8epilogue10collective6detail29Sm90TmaWarpSpecializedAdapterINS1G_15DefaultEpilogueISI_SJ_SJ_NS1F_6thread17LinearCombinationISI_Li1EffLNS1K_9ScaleType4KindE0ELNS_15FloatRoundStyleE2ESI_EENS1_15EpilogueDefaultEEEEEvvEEEEvNT_6ParamsE)
        /*05e0*/ 	.short	0x0210
        /*05e2*/ 	.short	0x0470


	//----- nvinfo : EIATTR_SW_WAR
	.align		4
.L_45:
        /*05e4*/ 	.byte	0x04, 0x36
        /*05e6*/ 	.short	(.L_47 - .L_46)
.L_46:
        /*05e8*/ 	.word	0x00000008
.L_47:


//--------------------- .nv.callgraph             --------------------------
	.section	.nv.callgraph,"",@"SHT_CUDA_CALLGRAPH"
	.align	4
	.sectionentsize	8
	.align		4
        /*0000*/ 	.word	0x00000000
	.align		4
        /*0004*/ 	.word	0xffffffff
	.align		4
        /*0008*/ 	.word	index@(_ZN7cutlass13device_kernelINS_4gemm6kernel13GemmUniversalIN4cute5tupleIJiiiiEEENS1_10collective13CollectiveMmaINS1_34MainloopSm90TmaGmmaWarpSpecializedILi14ENS5_IJNS4_1CILi4EEENSA_ILi1EEESC_EEENS1_32KernelTmaWarpSpecializedPingpongEEENS5_IJNSA_ILi64EEESG_SG_EEENS_6half_tENS5_IJlSC_lEEESI_SJ_NS4_8TiledMMAINS4_8MMA_AtomIJNS4_4SM904GMMA25MMA_64x64x16_F32F16F16_SSILNSN_5MajorE0ELSP_0ELNSN_7ScaleInE1ELSQ_1EEEEEENS4_6LayoutINS5_IJSC_SC_SC_EEENS5_IJNSA_ILi0EEESV_SV_EEEEENS5_IJNS4_10UnderscoreESY_SY_EEEEENS4_13SM90_TMA_LOADENS4_14ComposedLayoutINS4_7SwizzleILi3ELi4ELi3EEENS4_18smem_ptr_flag_bitsILi16EEENST_INS5_IJNSA_ILi8EEESG_EEENS5_IJSG_SC_EEEEEEEvNS4_8identityENS4_23SM90_TMA_LOAD_MULTICASTES1B_vS1C_EENS_8epilogue10collective6detail29Sm90TmaWarpSpecializedAdapterINS1G_15DefaultEpilogueISI_SJ_SJ_NS1F_6thread17LinearCombinationISI_Li1EffLNS1K_9ScaleType4KindE0ELNS_15FloatRoundStyleE2ESI_EENS1_15EpilogueDefaultEEEEEvvEEEEvNT_6ParamsE)
	.align		4
        /*000c*/ 	.word	index@(__assertfail)
	.align		4
        /*0010*/ 	.word	0x00000000
	.align		4
        /*0014*/ 	.word	0xfffffffe
	.align		4
        /*0018*/ 	.word	0x00000000
	.align		4
        /*001c*/ 	.word	0xfffffffd
	.align		4
        /*0020*/ 	.word	0x00000000
	.align		4
        /*0024*/ 	.word	0xfffffffc


//--------------------- .nv.constant4             --------------------------
	.section	.nv.constant4,"a",@progbits
	.align	8
	.align		8
.nv.constant4:
        /*0000*/ 	.dword	__assertfail
	.align		8
        /*0008*/ 	.dword	__unnamed_1
	.align		8
        /*0010*/ 	.dword	_ZN40_INTERNAL_2bb2334c_4_k_cu_8c63e0ea_233014cuda3std3__45__cpo5beginE
	.align		8
        /*0018*/ 	.dword	_ZN40_INTERNAL_2bb2334c_4_k_cu_8c63e0ea_233014cuda3std3__45__cpo3endE
	.align		8
        /*0020*/ 	.dword	_ZN40_INTERNAL_2bb2334c_4_k_cu_8c63e0ea_233014cuda3std3__45__cpo6cbeginE
	.align		8
        /*0028*/ 	.dword	_ZN40_INTERNAL_2bb2334c_4_k_cu_8c63e0ea_233014cuda3std3__45__cpo4cendE
	.align		8
        /*0030*/ 	.dword	_ZN40_INTERNAL_2bb2334c_4_k_cu_8c63e0ea_233014cuda3std3__442_GLOBAL__N__2bb2334c_4_k_cu_8c63e0ea_233016ignoreE
	.align		8
        /*0038*/ 	.dword	_ZN40_INTERNAL_2bb2334c_4_k_cu_8c63e0ea_233014cuda3std3__419piecewise_constructE
	.align		8
        /*0040*/ 	.dword	_ZN40_INTERNAL_2bb2334c_4_k_cu_8c63e0ea_233014cuda3std3__48in_placeE
	.align		8
        /*0048*/ 	.dword	_ZN40_INTERNAL_2bb2334c_4_k_cu_8c63e0ea_233014cuda3std6ranges3__45__cpo4swapE
	.align		8
        /*0050*/ 	.dword	_ZN40_INTERNAL_2bb2334c_4_k_cu_8c63e0ea_233014cuda3std6ranges3__45__cpo9iter_moveE
	.align		8
        /*0058*/ 	.dword	_ZN40_INTERNAL_2bb2334c_4_k_cu_8c63e0ea_233014cute7productE
	.align		8
        /*0060*/ 	.dword	_ZN40_INTERNAL_2bb2334c_4_k_cu_8c63e0ea_233014cute1_E
	.align		8
        /*0068*/ 	.dword	$str$22
	.align		8
        /*0070*/ 	.dword	$str$23


//--------------------- .text._ZN7cutlass13device_kernelINS_4gemm6kernel13GemmUniversalIN4cute5tupleIJiiiiEEENS1_10collective13CollectiveMmaINS1_34MainloopSm90TmaGmmaWarpSpecializedILi14ENS5_IJNS4_1CILi4EEENSA_ILi1EEESC_EEENS1_32KernelTmaWarpSpecializedPingpongEEENS5_IJNSA_ILi64EEESG_SG_EEENS_6half_tENS5_IJlSC_lEEESI_SJ_NS4_8TiledMMAINS4_8MMA_AtomIJNS4_4SM904GMMA25MMA_64x64x16_F32F16F16_SSILNSN_5MajorE0ELSP_0ELNSN_7ScaleInE1ELSQ_1EEEEEENS4_6LayoutINS5_IJSC_SC_SC_EEENS5_IJNSA_ILi0EEESV_SV_EEEEENS5_IJNS4_10UnderscoreESY_SY_EEEEENS4_13SM90_TMA_LOADENS4_14ComposedLayoutINS4_7SwizzleILi3ELi4ELi3EEENS4_18smem_ptr_flag_bitsILi16EEENST_INS5_IJNSA_ILi8EEESG_EEENS5_IJSG_SC_EEEEEEEvNS4_8identityENS4_23SM90_TMA_LOAD_MULTICASTES1B_vS1C_EENS_8epilogue10collective6detail29Sm90TmaWarpSpecializedAdapterINS1G_15DefaultEpilogueISI_SJ_SJ_NS1F_6thread17LinearCombinationISI_Li1EffLNS1K_9ScaleType4KindE0ELNS_15FloatRoundStyleE2ESI_EENS1_15EpilogueDefaultEEEEEvvEEEEvNT_6ParamsE --------------------------
	.section	.text._ZN7cutlass13device_kernelINS_4gemm6kernel13GemmUniversalIN4cute5tupleIJiiiiEEENS1_10collective13CollectiveMmaINS1_34MainloopSm90TmaGmmaWarpSpecializedILi14ENS5_IJNS4_1CILi4EEENSA_ILi1EEESC_EEENS1_32KernelTmaWarpSpecializedPingpongEEENS5_IJNSA_ILi64EEESG_SG_EEENS_6half_tENS5_IJlSC_lEEESI_SJ_NS4_8TiledMMAINS4_8MMA_AtomIJNS4_4SM904GMMA25MMA_64x64x16_F32F16F16_SSILNSN_5MajorE0ELSP_0ELNSN_7ScaleInE1ELSQ_1EEEEEENS4_6LayoutINS5_IJSC_SC_SC_EEENS5_IJNSA_ILi0EEESV_SV_EEEEENS5_IJNS4_10UnderscoreESY_SY_EEEEENS4_13SM90_TMA_LOADENS4_14ComposedLayoutINS4_7SwizzleILi3ELi4ELi3EEENS4_18smem_ptr_flag_bitsILi16EEENST_INS5_IJNSA_ILi8EEESG_EEENS5_IJSG_SC_EEEEEEEvNS4_8identityENS4_23SM90_TMA_LOAD_MULTICASTES1B_vS1C_EENS_8epilogue10collective6detail29Sm90TmaWarpSpecializedAdapterINS1G_15DefaultEpilogueISI_SJ_SJ_NS1F_6thread17LinearCombinationISI_Li1EffLNS1K_9ScaleType4KindE0ELNS_15FloatRoundStyleE2ESI_EENS1_15EpilogueDefaultEEEEEvvEEEEvNT_6ParamsE,"ax",@progbits
	.align	128
.text._ZN7cutlass13device_kernelINS_4gemm6kernel13GemmUniversalIN4cute5tupleIJiiiiEEENS1_10collective13CollectiveMmaINS1_34MainloopSm90TmaGmmaWarpSpecializedILi14ENS5_IJNS4_1CILi4EEENSA_ILi1EEESC_EEENS1_32KernelTmaWarpSpecializedPingpongEEENS5_IJNSA_ILi64EEESG_SG_EEENS_6half_tENS5_IJlSC_lEEESI_SJ_NS4_8TiledMMAINS4_8MMA_AtomIJNS4_4SM904GMMA25MMA_64x64x16_F32F16F16_SSILNSN_5MajorE0ELSP_0ELNSN_7ScaleInE1ELSQ_1EEEEEENS4_6LayoutINS5_IJSC_SC_SC_EEENS5_IJNSA_ILi0EEESV_SV_EEEEENS5_IJNS4_10UnderscoreESY_SY_EEEEENS4_13SM90_TMA_LOADENS4_14ComposedLayoutINS4_7SwizzleILi3ELi4ELi3EEENS4_18smem_ptr_flag_bitsILi16EEENST_INS5_IJNSA_ILi8EEESG_EEENS5_IJSG_SC_EEEEEEEvNS4_8identityENS4_23SM90_TMA_LOAD_MULTICASTES1B_vS1C_EENS_8epilogue10collective6detail29Sm90TmaWarpSpecializedAdapterINS1G_15DefaultEpilogueISI_SJ_SJ_NS1F_6thread17LinearCombinationISI_Li1EffLNS1K_9ScaleType4KindE0ELNS_15FloatRoundStyleE2ESI_EENS1_15EpilogueDefaultEEEEEvvEEEEvNT_6ParamsE:
        .type           _ZN7cutlass13device_kernelINS_4gemm6kernel13GemmUniversalIN4cute5tupleIJiiiiEEENS1_10collective13CollectiveMmaINS1_34MainloopSm90TmaGmmaWarpSpecializedILi14ENS5_IJNS4_1CILi4EEENSA_ILi1EEESC_EEENS1_32KernelTmaWarpSpecializedPingpongEEENS5_IJNSA_ILi64EEESG_SG_EEENS_6half_tENS5_IJlSC_lEEESI_SJ_NS4_8TiledMMAINS4_8MMA_AtomIJNS4_4SM904GMMA25MMA_64x64x16_F32F16F16_SSILNSN_5MajorE0ELSP_0ELNSN_7ScaleInE1ELSQ_1EEEEEENS4_6LayoutINS5_IJSC_SC_SC_EEENS5_IJNSA_ILi0EEESV_SV_EEEEENS5_IJNS4_10UnderscoreESY_SY_EEEEENS4_13SM90_TMA_LOADENS4_14ComposedLayoutINS4_7SwizzleILi3ELi4ELi3EEENS4_18smem_ptr_flag_bitsILi16EEENST_INS5_IJNSA_ILi8EEESG_EEENS5_IJSG_SC_EEEEEEEvNS4_8identityENS4_23SM90_TMA_LOAD_MULTICASTES1B_vS1C_EENS_8epilogue10collective6detail29Sm90TmaWarpSpecializedAdapterINS1G_15DefaultEpilogueISI_SJ_SJ_NS1F_6thread17LinearCombinationISI_Li1EffLNS1K_9ScaleType4KindE0ELNS_15FloatRoundStyleE2ESI_EENS1_15EpilogueDefaultEEEEEvvEEEEvNT_6ParamsE,@function
        .size           _ZN7cutlass13device_kernelINS_4gemm6kernel13GemmUniversalIN4cute5tupleIJiiiiEEENS1_10collective13CollectiveMmaINS1_34MainloopSm90TmaGmmaWarpSpecializedILi14ENS5_IJNS4_1CILi4EEENSA_ILi1EEESC_EEENS1_32KernelTmaWarpSpecializedPingpongEEENS5_IJNSA_ILi64EEESG_SG_EEENS_6half_tENS5_IJlSC_lEEESI_SJ_NS4_8TiledMMAINS4_8MMA_AtomIJNS4_4SM904GMMA25MMA_64x64x16_F32F16F16_SSILNSN_5MajorE0ELSP_0ELNSN_7ScaleInE1ELSQ_1EEEEEENS4_6LayoutINS5_IJSC_SC_SC_EEENS5_IJNSA_ILi0EEESV_SV_EEEEENS5_IJNS4_10UnderscoreESY_SY_EEEEENS4_13SM90_TMA_LOADENS4_14ComposedLayoutINS4_7SwizzleILi3ELi4ELi3EEENS4_18smem_ptr_flag_bitsILi16EEENST_INS5_IJNSA_ILi8EEESG_EEENS5_IJSG_SC_EEEEEEEvNS4_8identityENS4_23SM90_TMA_LOAD_MULTICASTES1B_vS1C_EENS_8epilogue10collective6detail29Sm90TmaWarpSpecializedAdapterINS1G_15DefaultEpilogueISI_SJ_SJ_NS1F_6thread17LinearCombinationISI_Li1EffLNS1K_9ScaleType4KindE0ELNS_15FloatRoundStyleE2ESI_EENS1_15EpilogueDefaultEEEEEvvEEEEvNT_6ParamsE,(.L_x_160 - _ZN7cutlass13device_kernelINS_4gemm6kernel13GemmUniversalIN4cute5tupleIJiiiiEEENS1_10collective13CollectiveMmaINS1_34MainloopSm90TmaGmmaWarpSpecializedILi14ENS5_IJNS4_1CILi4EEENSA_ILi1EEESC_EEENS1_32KernelTmaWarpSpecializedPingpongEEENS5_IJNSA_ILi64EEESG_SG_EEENS_6half_tENS5_IJlSC_lEEESI_SJ_NS4_8TiledMMAINS4_8MMA_AtomIJNS4_4SM904GMMA25MMA_64x64x16_F32F16F16_SSILNSN_5MajorE0ELSP_0ELNSN_7ScaleInE1ELSQ_1EEEEEENS4_6LayoutINS5_IJSC_SC_SC_EEENS5_IJNSA_ILi0EEESV_SV_EEEEENS5_IJNS4_10UnderscoreESY_SY_EEEEENS4_13SM90_TMA_LOADENS4_14ComposedLayoutINS4_7SwizzleILi3ELi4ELi3EEENS4_18smem_ptr_flag_bitsILi16EEENST_INS5_IJNSA_ILi8EEESG_EEENS5_IJSG_SC_EEEEEEEvNS4_8identityENS4_23SM90_TMA_LOAD_MULTICASTES1B_vS1C_EENS_8epilogue10collective6detail29Sm90TmaWarpSpecializedAdapterINS1G_15DefaultEpilogueISI_SJ_SJ_NS1F_6thread17LinearCombinationISI_Li1EffLNS1K_9ScaleType4KindE0ELNS_15FloatRoundStyleE2ESI_EENS1_15EpilogueDefaultEEEEEvvEEEEvNT_6ParamsE)
        .other          _ZN7cutlass13device_kernelINS_4gemm6kernel13GemmUniversalIN4cute5tupleIJiiiiEEENS1_10collective13CollectiveMmaINS1_34MainloopSm90TmaGmmaWarpSpecializedILi14ENS5_IJNS4_1CILi4EEENSA_ILi1EEESC_EEENS1_32KernelTmaWarpSpecializedPingpongEEENS5_IJNSA_ILi64EEESG_SG_EEENS_6half_tENS5_IJlSC_lEEESI_SJ_NS4_8TiledMMAINS4_8MMA_AtomIJNS4_4SM904GMMA25MMA_64x64x16_F32F16F16_SSILNSN_5MajorE0ELSP_0ELNSN_7ScaleInE1ELSQ_1EEEEEENS4_6LayoutINS5_IJSC_SC_SC_EEENS5_IJNSA_ILi0EEESV_SV_EEEEENS5_IJNS4_10UnderscoreESY_SY_EEEEENS4_13SM90_TMA_LOADENS4_14ComposedLayoutINS4_7SwizzleILi3ELi4ELi3EEENS4_18smem_ptr_flag_bitsILi16EEENST_INS5_IJNSA_ILi8EEESG_EEENS5_IJSG_SC_EEEEEEEvNS4_8identityENS4_23SM90_TMA_LOAD_MULTICASTES1B_vS1C_EENS_8epilogue10collective6detail29Sm90TmaWarpSpecializedAdapterINS1G_15DefaultEpilogueISI_SJ_SJ_NS1F_6thread17LinearCombinationISI_Li1EffLNS1K_9ScaleType4KindE0ELNS_15FloatRoundStyleE2ESI_EENS1_15EpilogueDefaultEEEEEvvEEEEvNT_6ParamsE,@"STO_CUDA_ENTRY STV_DEFAULT"
_ZN7cutlass13device_kernelINS_4gemm6kernel13GemmUniversalIN4cute5tupleIJiiiiEEENS1_10collective13CollectiveMmaINS1_34MainloopSm90TmaGmmaWarpSpecializedILi14ENS5_IJNS4_1CILi4EEENSA_ILi1EEESC_EEENS1_32KernelTmaWarpSpecializedPingpongEEENS5_IJNSA_ILi64EEESG_SG_EEENS_6half_tENS5_IJlSC_lEEESI_SJ_NS4_8TiledMMAINS4_8MMA_AtomIJNS4_4SM904GMMA25MMA_64x64x16_F32F16F16_SSILNSN_5MajorE0ELSP_0ELNSN_7ScaleInE1ELSQ_1EEEEEENS4_6LayoutINS5_IJSC_SC_SC_EEENS5_IJNSA_ILi0EEESV_SV_EEEEENS5_IJNS4_10UnderscoreESY_SY_EEEEENS4_13SM90_TMA_LOADENS4_14ComposedLayoutINS4_7SwizzleILi3ELi4ELi3EEENS4_18smem_ptr_flag_bitsILi16EEENST_INS5_IJNSA_ILi8EEESG_EEENS5_IJSG_SC_EEEEEEEvNS4_8identityENS4_23SM90_TMA_LOAD_MULTICASTES1B_vS1C_EENS_8epilogue10collective6detail29Sm90TmaWarpSpecializedAdapterINS1G_15DefaultEpilogueISI_SJ_SJ_NS1F_6thread17LinearCombinationISI_Li1EffLNS1K_9ScaleType4KindE0ELNS_15FloatRoundStyleE2ESI_EENS1_15EpilogueDefaultEEEEEvvEEEEvNT_6ParamsE:
[----:B------:R-:W0:Y:S02]  /*0000*/  LDC R1, c[0x0][0x28] ;  /* 0x00000a00ff017b82 */ /* 0x000e240000000800 */
[----:B0-----:R-:W-:Y:S01]  /*0010*/  VIADD R1, R1, 0xfffffff8 ;  /* 0xfffffff801017836 */ /* 0x001fe20000000000 */
[----:B------:R-:W0:Y:S01]  /*0020*/  S2R R4, SR_TID.X ;  /* 0x0000000000047919 */ /* 0x000e220000002100 */
[----:B------:R-:W-:Y:S01]  /*0030*/  ELECT P0, URZ, PT ;  /* 0x00000000003f782f */ /* 0x000fe20003800000 */
[----:B------:R-:W-:Y:S01]  /*0040*/  BSSY B0, `(.L_x_0) ;  /* 0x000000f000007945 */ /* 0x000fe20003800000 */
[--C-:B0-----:R-:W-:Y:S02]  /*0050*/  SHF.R.U32.HI R2, RZ, 0x5, R4.reuse ;  /* 0x00000005ff027819 */ /* 0x101fe40000011604 */
[----:B------:R-:W-:-:S03]  /*0060*/  SHF.R.U32.HI R7, RZ, 0x7, R4 ;  /* 0x00000007ff077819 */ /* 0x000fc60000011604 */
[----:B------:R-:W0:Y:S04]  /*0070*/  SHFL.IDX PT, R5, R2, RZ, 0x1f ;  /* 0x00001fff02057589 */ /* 0x000e2800000e0000 */
[----:B------:R1:W2:Y:S01]  /*0080*/  SHFL.IDX PT, R10, R7, RZ, 0x1f ;  /* 0x00001fff070a7589 */ /* 0x0002a200000e0000 */
[----:B0-----:R-:W-:-:S13]  /*0090*/  ISETP.NE.OR P0, PT, R5, RZ, !P0 ;  /* 0x000000ff0500720c */ /* 0x001fda0004705670 */
[----:B-12---:R-:W-:Y:S05]  /*00a0*/  @P0 BRA `(.L_x_1) ;  /* 0x0000000000200947 */ /* 0x006fea0003800000 */
[----:B------:R-:W-:Y:S02]  /*00b0*/  ULDC.64 UR4, c[0x0][0x198] ;  /* 0x0000660000047ab9 */ /* 0x000fe40000000a00 */
[----:B------:R-:W-:Y:S02]  /*00c0*/  UIADD3 UR6, UP0, UR4, 0xf0, URZ ;  /* 0x000000f004067890 */ /* 0x000fe4000ff1e03f */
[----:B------:R-:W-:Y:S02]  /*00d0*/  UIADD3 UR4, UP1, UR4, 0x1f0, URZ ;  /* 0x000001f004047890 */ /* 0x000fe4000ff3e03f */
[----:B------:R-:W-:Y:S02]  /*00e0*/  UIADD3.X UR7, URZ, UR5, URZ, UP0, !UPT ;  /* 0x000000053f077290 */ /* 0x000fe400087fe43f */
[----:B------:R-:W-:-:S07]  /*00f0*/  UIADD3.X UR5, URZ, UR5, URZ, UP1, !UPT ;  /* 0x000000053f057290 */ /* 0x000fce0008ffe43f */
[----:B------:R0:W-:Y:S02]  /*0100*/  UTMACCTL.PF [UR6] ;  /* 0x00000000060079b9 */ /* 0x0001e40008040000 */
[----:B------:R0:W-:Y:S02]  /*0110*/  UTMACCTL.PF [UR4] ;  /* 0x00000000040079b9 */ /* 0x0001e40008040000 */
[----:B0-----:R-:W-:Y:S01]  /*0120*/  NOP ;  /* 0x0000000000007918 */ /* 0x001fe20000000000 */
.L_x_1:
[----:B------:R-:W-:Y:S05]  /*0130*/  BSYNC B0 ;  /* 0x0000000000007941 */ /* 0x000fea0003800000 */
.L_x_0:
[----:B------:R-:W0:Y:S01]  /*0140*/  SHFL.IDX PT, R8, R2, RZ, 0x1f ;  /* 0x00001fff02087589 */ /* 0x000e2200000e0000 */
[----:B------:R-:W-:-:S04]  /*0150*/  SHF.R.S32.HI R3, RZ, 0x1f, R4 ;  /* 0x0000001fff037819 */ /* 0x000fc80000011404 */
[----:B------:R-:W-:-:S04]  /*0160*/  LEA.HI R3, R3, R4, RZ, 0x7 ;  /* 0x0000000403037211 */ /* 0x000fc800078f38ff */
[----:B------:R-:W-:-:S05]  /*0170*/  LOP3.LUT R3, R3, 0xffffff80, RZ, 0xc0, !PT ;  /* 0xffffff8003037812 */ /* 0x000fca00078ec0ff */
[----:B------:R-:W-:Y:S01]  /*0180*/  IMAD.IADD R3, R4, 0x1, -R3 ;  /* 0x0000000104037824 */ /* 0x000fe200078e0a03 */
[----:B0-----:R-:W-:-:S13]  /*0190*/  ISETP.NE.AND P0, PT, R8, RZ, PT ;  /* 0x000000ff0800720c */ /* 0x001fda0003f05270 */
[----:B------:R-:W-:Y:S05]  /*01a0*/  @P0 BRA `(.L_x_2) ;  /* 0x0000000000b40947 */ /* 0x000fea0003800000 */
[----:B------:R-:W-:Y:S01]  /*01b0*/  ELECT P0, URZ, PT ;  /* 0x00000000003f782f */ /* 0x000fe20003800000 */
[----:B------:R-:W-:-:S12]  /*01c0*/  BSSY B0, `(.L_x_2) ;  /* 0x000002b000007945 */ /* 0x000fd80003800000 */
[----:B------:R-:W-:Y:S05]  /*01d0*/  @!P0 BRA `(.L_x_3) ;  /* 0x0000000000a48947 */ /* 0x000fea0003800000 */
[----:B------:R-:W0:Y:S01]  /*01e0*/  S2UR UR8, SR_CgaCtaId ;  /* 0x00000000000879c3 */ /* 0x000e220000008800 */
[----:B------:R-:W-:Y:S01]  /*01f0*/  UMOV UR4, 0x400 ;  /* 0x0000040000047882 */ /* 0x000fe20000000000 */
[----:B------:R-:W-:Y:S01]  /*0200*/  UMOV UR5, 0x1 ;  /* 0x0000000100057882 */ /* 0x000fe20000000000 */
[----:B------:R-:W-:Y:S02]  /*0210*/  UMOV UR6, 0x4 ;  /* 0x0000000400067882 */ /* 0x000fe40000000000 */
[----:B------:R-:W-:-:S04]  /*0220*/  UIADD3 UR6, -UR6, 0x100000, URZ ;  /* 0x0010000006067890 */ /* 0x000fc8000fffe13f */
[----:B------:R-:W-:Y:S02]  /*0230*/  USHF.L.U32 UR7, UR6, 0xb, URZ ;  /* 0x0000000b06077899 */ /* 0x000fe4000800063f */
[----:B------:R-:W-:Y:S02]  /*0240*/  USHF.L.U32 UR6, UR6, 0x1, URZ ;  /* 0x0000000106067899 */ /* 0x000fe4000800063f */
[----:B0-----:R-:W-:Y:S02]  /*0250*/  ULEA UR8, UR8, UR4, 0x18 ;  /* 0x0000000408087291 */ /* 0x001fe4000f8ec03f */
[----:B------:R-:W-:-:S04]  /*0260*/  UIADD3 UR4, -UR5, 0x100000, URZ ;  /* 0x0010000005047890 */ /* 0x000fc8000fffe13f */
[----:B------:R-:W-:Y:S02]  /*0270*/  USHF.L.U32 UR5, UR4, 0xb, URZ ;  /* 0x0000000b04057899 */ /* 0x000fe4000800063f */
[----:B------:R-:W-:Y:S01]  /*0280*/  USHF.L.U32 UR4, UR4, 0x1, URZ ;  /* 0x0000000104047899 */ /* 0x000fe2000800063f */
[----:B------:R-:W0:Y:S11]  /*0290*/  FENCE.VIEW.ASYNC.S ;  /* 0x00000000000073c6 */ /* 0x000e360000000000 */
[----:B0-----:R0:W1:Y:S01]  /*02a0*/  SYNCS.EXCH.64 URZ, [UR8], UR4 ;  /* 0x00000004083f75b2 */ /* 0x0010620008000100 */
[----:B------:R0:W2:Y:S01]  /*02b0*/  SYNCS.EXCH.64 URZ, [UR8+0x70], UR6 ;  /* 0x00007006083f75b2 */ /* 0x0000a20008000100 */
[----:B------:R0:W3:Y:S01]  /*02c0*/  SYNCS.EXCH.64 URZ, [UR8+0x8], UR4 ;  /* 0x00000804083f75b2 */ /* 0x0000e20008000100 */
[----:B------:R0:W4:Y:S01]  /*02d0*/  SYNCS.EXCH.64 URZ, [UR8+0x78], UR6 ;  /* 0x00007806083f75b2 */ /* 0x0001220008000100 */
[----:B------:R0:W0:Y:S01]  /*02e0*/  SYNCS.EXCH.64 URZ, [UR8+0x10], UR4 ;  /* 0x00001004083f75b2 */ /* 0x0000220008000100 */
        /* <DEDUP_REMOVED lines=23> */
[----:B-1234-:R-:W-:Y:S01]  /*0460*/  NOP ;  /* 0x0000000000007918 */ /* 0x01efe20000000000 */
.L_x_3:
[----:B0-----:R-:W-:Y:S05]  /*0470*/  BSYNC B0 ;  /* 0x0000000000007941 */ /* 0x001fea0003800000 */
.L_x_2:
[----:B------:R-:W0:Y:S01]  /*0480*/  S2UR UR12, SR_CTAID.X ;  /* 0x00000000000c79c3 */ /* 0x000e220000002500 */
[----:B------:R-:W-:Y:S01]  /*0490*/  SHF.R.S32.HI R0, RZ, 0x1f, R3 ;  /* 0x0000001fff007819 */ /* 0x000fe20000011403 */
[----:B------:R-:W1:Y:S01]  /*04a0*/  SHFL.IDX PT, R15, R2, RZ, 0x1f ;  /* 0x00001fff020f7589 */ /* 0x000e6200000e0000 */
[----:B------:R-:W-:Y:S02]  /*04b0*/  SHF.R.S32.HI R11, RZ, 0x1f, R8 ;  /* 0x0000001fff0b7819 */ /* 0x000fe40000011408 */
[----:B------:R-:W-:Y:S02]  /*04c0*/  ELECT P0, URZ, PT ;  /* 0x00000000003f782f */ /* 0x000fe40003800000 */
[----:B------:R-:W-:Y:S01]  /*04d0*/  LEA.HI R6, R0, R3, RZ, 0x3 ;  /* 0x0000000300067211 */ /* 0x000fe200078f18ff */
[----:B------:R2:W3:Y:S01]  /*04e0*/  SHFL.IDX PT, R13, R2, RZ, 0x1f ;  /* 0x00001fff020d7589 */ /* 0x0004e200000e0000 */
[----:B------:R-:W-:Y:S02]  /*04f0*/  LEA.HI R11, R11, R8, RZ, 0x2 ;  /* 0x000000080b0b7211 */ /* 0x000fe400078f10ff */
[----:B------:R-:W-:-:S02]  /*0500*/  ELECT P1, URZ, PT ;  /* 0x00000000003f782f */ /* 0x000fc40003820000 */
[--C-:B------:R-:W-:Y:S01]  /*0510*/  SHF.R.S32.HI R9, RZ, 0x3, R6.reuse ;  /* 0x00000003ff097819 */ /* 0x100fe20000011406 */
[----:B------:R-:W-:Y:S01]  /*0520*/  ULDC UR4, c[0x0][0x150] ;  /* 0x0000540000047ab9 */ /* 0x000fe20000000800 */
[----:B------:R-:W-:Y:S01]  /*0530*/  SHF.R.S32.HI R12, RZ, 0x1f, R6 ;  /* 0x0000001fff0c7819 */ /* 0x000fe20000011406 */
[----:B------:R-:W4:Y:S01]  /*0540*/  LDC R14, c[0x0][0x140] ;  /* 0x00005000ff0e7b82 */ /* 0x000f220000000800 */
[----:B------:R-:W5:Y:S01]  /*0550*/  S2R R6, SR_CTAID.Y ;  /* 0x0000000000067919 */ /* 0x000f620000002600 */
[----:B------:R-:W-:Y:S01]  /*0560*/  LOP3.LUT R11, R11, 0x3ffffffc, RZ, 0xc0, !PT ;  /* 0x3ffffffc0b0b7812 */ /* 0x000fe200078ec0ff */
[----:B------:R-:W-:Y:S01]  /*0570*/  UMOV UR11, 0x80 ;  /* 0x00000080000b7882 */ /* 0x000fe20000000000 */
[----:B------:R-:W-:Y:S01]  /*0580*/  LEA.HI R12, R12, R9, RZ, 0x2 ;  /* 0x000000090c0c7211 */ /* 0x000fe200078f10ff */
[----:B------:R-:W-:Y:S01]  /*0590*/  NOP ;  /* 0x0000000000007918 */ /* 0x000fe20000000000 */
[----:B--2---:R-:W-:Y:S01]  /*05a0*/  SHF.R.S32.HI R2, RZ, 0x1f, R5 ;  /* 0x0000001fff027819 */ /* 0x004fe20000011405 */
[----:B------:R-:W-:Y:S01]  /*05b0*/  IMAD.IADD R11, R8, 0x1, -R11 ;  /* 0x00000001080b7824 */ /* 0x000fe200078e0a0b */
[----:B------:R-:W-:Y:S01]  /*05c0*/  LOP3.LUT R12, R12, 0xfffffffc, RZ, 0xc0, !PT ;  /* 0xfffffffc0c0c7812 */ /* 0x000fe200078ec0ff */
[----:B------:R-:W2:Y:S01]  /*05d0*/  LDC R25, c[0x0][0x148] ;  /* 0x00005200ff197b82 */ /* 0x000ea20000000800 */
[----:B------:R-:W-:Y:S01]  /*05e0*/  LEA.HI R2, R2, R5, RZ, 0x2 ;  /* 0x0000000502027211 */ /* 0x000fe200078f10ff */
[----:B------:R-:W-:Y:S01]  /*05f0*/  NOP ;  /* 0x0000000000007918 */ /* 0x000fe20000000000 */
[C---:B------:R-:W-:Y:S01]  /*0600*/  VIADD R35, R10.reuse, 0xffffffff ;  /* 0xffffffff0a237836 */ /* 0x040fe20000000000 */
[----:B------:R-:W-:Y:S01]  /*0610*/  ISETP.NE.AND P3, PT, R10, RZ, PT ;  /* 0x000000ff0a00720c */ /* 0x000fe20003f65270 */
[----:B------:R-:W-:Y:S01]  /*0620*/  IMAD.IADD R12, R9, 0x1, -R12 ;  /* 0x00000001090c7824 */ /* 0x000fe200078e0a0c */
[----:B0-----:R-:W-:Y:S01]  /*0630*/  I2FP.F32.U32 R9, UR12 ;  /* 0x0000000c00097c45 */ /* 0x001fe20008201000 */
[----:B------:R-:W-:Y:S01]  /*0640*/  IMAD.MOV.U32 R57, RZ, RZ, 0x1 ;  /* 0x00000001ff397424 */ /* 0x000fe200078e00ff */
[----:B-1----:R-:W-:Y:S01]  /*0650*/  ISETP.NE.OR P0, PT, R15, RZ, !P0 ;  /* 0x000000ff0f00720c */ /* 0x002fe20004705670 */
[----:B------:R-:W-:Y:S01]  /*0660*/  IMAD R11, R11, 0x4, R12 ;  /* 0x000000040b0b7824 */ /* 0x000fe200078e020c */
[----:B---3--:R-:W-:Y:S01]  /*0670*/  ISETP.NE.OR P1, PT, R13, RZ, !P1 ;  /* 0x000000ff0d00720c */ /* 0x008fe20004f25670 */
[----:B------:R-:W-:Y:S01]  /*0680*/  FMUL R9, R9, UR4 ;  /* 0x0000000409097c20 */ /* 0x000fe20008400000 */
[----:B------:R-:W0:Y:S01]  /*0690*/  LDC R13, c[0x0][0x144] ;  /* 0x00005100ff0d7b82 */ /* 0x000e220000000800 */
[----:B------:R-:W-:Y:S01]  /*06a0*/  LOP3.LUT R2, R2, 0xfffffffc, RZ, 0xc0, !PT ;  /* 0xfffffffc02027812 */ /* 0x000fe200078ec0ff */
[----:B------:R-:W-:Y:S01]  /*06b0*/  ULDC UR4, c[0x0][0x154] ;  /* 0x0000550000047ab9 */ /* 0x000fe20000000800 */
[----:B------:R-:W-:Y:S01]  /*06c0*/  SHF.R.S32.HI R8, RZ, 0x1f, R11 ;  /* 0x0000001fff087819 */ /* 0x000fe2000001140b */
[----:B------:R-:W-:Y:S01]  /*06d0*/  IMAD.SHL.U32 R56, R11, 0x4, RZ ;  /* 0x000000040b387824 */ /* 0x000fe200078e00ff */
[----:B------:R-:W1:Y:S01]  /*06e0*/  F2I.U32.TRUNC.NTZ R9, R9 ;  /* 0x0000000900097305 */ /* 0x000e62000020f000 */
[----:B------:R-:W-:Y:S01]  /*06f0*/  IMAD.IADD R5, R5, 0x1, -R2 ;  /* 0x0000000105057824 */ /* 0x000fe200078e0a02 */
[----:B------:R-:W-:-:S02]  /*0700*/  LEA.HI R8, R8, R11, RZ, 0x2 ;  /* 0x0000000b08087211 */ /* 0x000fc400078f10ff */
[----:B------:R-:W-:Y:S01]  /*0710*/  VOTEU.ALL UP2, P0 ;  /* 0x00000000003f7886 */ /* 0x000fe20000040000 */
[----:B------:R-:W-:Y:S01]  /*0720*/  LOP3.LUT R56, R11, 0xc, R56, 0x78, !PT ;  /* 0x0000000c0b387812 */ /* 0x000fe200078e7838 */
[----:B------:R-:W-:Y:S01]  /*0730*/  VOTEU.ALL UP3, P1 ;  /* 0x00000000003f7886 */ /* 0x000fe20000860000 */
[----:B-----5:R-:W-:Y:S01]  /*0740*/  I2FP.F32.U32 R2, R6 ;  /* 0x0000000600027245 */ /* 0x020fe20000201000 */
[----:B------:R-:W-:Y:S01]  /*0750*/  VOTEU.ALL UP4, P1 ;  /* 0x00000000003f7886 */ /* 0x000fe20000880000 */
[----:B------:R-:W3:Y:S01]  /*0760*/  @!UP2 S2UR UR7, SR_CgaCtaId ;  /* 0x000000000007a9c3 */ /* 0x000ee20000008800 */
[----:B------:R-:W-:Y:S01]  /*0770*/  LOP3.LUT R8, R8, 0xfffffffc, RZ, 0xc0, !PT ;  /* 0xfffffffc08087812 */ /* 0x000fe200078ec0ff */
[----:B------:R-:W-:Y:S01]  /*0780*/  @!UP2 UMOV UR6, 0x400 ;  /* 0x000004000006a882 */ /* 0x000fe20000000000 */
[----:B------:R-:W-:Y:S01]  /*0790*/  FMUL R2, R2, UR4 ;  /* 0x0000000402027c20 */ /* 0x000fe20008400000 */
[----:B------:R-:W-:Y:S01]  /*07a0*/  UMOV UR4, 0x20 ;  /* 0x0000002000047882 */ /* 0x000fe20000000000 */
[----:B------:R-:W-:Y:S01]  /*07b0*/  @!UP3 UMOV UR9, 0x400 ;  /* 0x000004000009b882 */ /* 0x000fe20000000000 */
[----:B-1----:R-:W-:Y:S01]  /*07c0*/  IMAD.MOV R12, RZ, RZ, -R9 ;  /* 0x000000ffff0c7224 */ /* 0x002fe200078e0a09 */
[----:B------:R-:W-:-:S04]  /*07d0*/  @!UP2 UIADD3 UR4, -UR4, 0x100000, URZ ;  /* 0x001000000404a890 */ /* 0x000fc8000fffe13f */
[----:B------:R-:W-:Y:S02]  /*07e0*/  @!UP2 USHF.L.U32 UR5, UR4, 0xb, URZ ;  /* 0x0000000b0405a899 */ /* 0x000fe4000800063f */
[----:B------:R-:W-:Y:S01]  /*07f0*/  @!UP2 USHF.L.U32 UR4, UR4, 0x1, URZ ;  /* 0x000000010404a899 */ /* 0x000fe2000800063f */
[----:B------:R-:W1:Y:S01]  /*0800*/  @!UP3 S2UR UR10, SR_CgaCtaId ;  /* 0x00000000000ab9c3 */ /* 0x000e620000008800 */
[----:B------:R-:W-:Y:S01]  /*0810*/  IMAD.IADD R8, R11, 0x1, -R8 ;  /* 0x000000010b087824 */ /* 0x000fe200078e0a08 */
[----:B------:R-:W5:Y:S01]  /*0820*/  F2I.U32.TRUNC.NTZ R2, R2 ;  /* 0x0000000200027305 */ /* 0x000f62000020f000 */
[----:B0-----:R-:W-:Y:S01]  /*0830*/  IMAD R21, R13, R12, UR12 ;  /* 0x0000000c0d157e24 */ /* 0x001fe2000f8e020c */
[----:B------:R-:W-:Y:S01]  /*0840*/  VOTEU.ALL UP5, P1 ;  /* 0x00000000003f7886 */ /* 0x000fe200008a0000 */
[----:B----4-:R-:W-:Y:S01]  /*0850*/  ISETP.EQ.U32.AND P2, PT, R14, 0x1, PT ;  /* 0x000000010e00780c */ /* 0x010fe20003f42070 */
[----:B------:R-:W-:Y:S01]  /*0860*/  VOTEU.ALL UP0, P0 ;  /* 0x00000000003f7886 */ /* 0x000fe20000000000 */
[----:B------:R-:W-:Y:S01]  /*0870*/  VOTEU.ALL UP1, P0 ;  /* 0x00000000003f7886 */ /* 0x000fe20000020000 */
[----:B------:R-:W-:Y:S01]  /*0880*/  ISETP.NE.AND P4, PT, R8, R21, PT ;  /* 0x000000150800720c */ /* 0x000fe20003f85270 */
[----:B------:R0:W4:Y:S01]  /*0890*/  SHFL.IDX PT, R14, R7, RZ, 0x1f ;  /* 0x00001fff070e7589 */ /* 0x00012200000e0000 */
[----:B------:R-:W-:-:S02]  /*08a0*/  LOP3.LUT P0, RZ, R3, 0x7, RZ, 0xc0, !PT ;  /* 0x0000000703ff7812 */ /* 0x000fc4000780c0ff */
[----:B------:R-:W-:Y:S02]  /*08b0*/  ISETP.GE.U32.AND P6, PT, R35, 0x2, PT ;  /* 0x000000022300780c */ /* 0x000fe40003fc6070 */
[----:B------:R-:W-:Y:S01]  /*08c0*/  ISETP.LT.U32.AND P0, PT, R56, 0x4, !P0 ;  /* 0x000000043800780c */ /* 0x000fe20004701070 */
[----:B---3--:R-:W-:Y:S01]  /*08d0*/  @!UP2 ULEA UR8, UR7, UR6, 0x18 ;  /* 0x000000060708a291 */ /* 0x008fe2000f8ec03f */
[----:B-----5:R-:W-:Y:S01]  /*08e0*/  IMAD.MOV R20, RZ, RZ, -R2 ;  /* 0x000000ffff147224 */ /* 0x020fe200078e0a02 */
[----:B------:R-:W-:-:S04]  /*08f0*/  @!UP3 UIADD3 UR6, -UR11, 0x100000, URZ ;  /* 0x001000000b06b890 */ /* 0x000fc8000fffe13f */
[----:B------:R-:W-:Y:S02]  /*0900*/  @!UP3 USHF.L.U32 UR7, UR6, 0xb, URZ ;  /* 0x0000000b0607b899 */ /* 0x000fe4000800063f */
[----:B------:R-:W-:Y:S01]  /*0910*/  @!UP3 USHF.L.U32 UR6, UR6, 0x1, URZ ;  /* 0x000000010606b899 */ /* 0x000fe2000800063f */
[----:B------:R-:W-:Y:S01]  /*0920*/  VOTEU.ALL UP2, P1 ;  /* 0x00000000003f7886 */ /* 0x000fe20000840000 */
[----:B------:R-:W-:Y:S01]  /*0930*/  @P4 SHF.R.S32.HI R9, RZ, 0x1f, R56 ;  /* 0x0000001fff094819 */ /* 0x000fe20000011438 */
[----:B--2---:R-:W-:Y:S01]  /*0940*/  IMAD R2, R25, R20, R6 ;  /* 0x0000001419027224 */ /* 0x004fe200078e0206 */
[----:B-1----:R-:W-:Y:S02]  /*0950*/  @!UP3 ULEA UR9, UR10, UR9, 0x18 ;  /* 0x000000090a09b291 */ /* 0x002fe4000f8ec03f */
[----:B------:R-:W-:Y:S01]  /*0960*/  @P4 LEA.HI R9, R9, R56, RZ, 0x2 ;  /* 0x0000003809094211 */ /* 0x000fe200078f10ff */
[----:B------:R-:W-:Y:S01]  /*0970*/  VOTEU.ALL UP3, P1 ;  /* 0x00000000003f7886 */ /* 0x000fe20000860000 */
[----:B------:R-:W-:Y:S01]  /*0980*/  ISETP.NE.AND P1, PT, R5, 0x3, PT ;  /* 0x000000030500780c */ /* 0x000fe20003f25270 */
[----:B------:R-:W1:Y:S02]  /*0990*/  FENCE.VIEW.ASYNC.S ;  /* 0x00000000000073c6 */ /* 0x000e640000000000 */
[----:B-1----:R0:W1:Y:S01]  /*09a0*/  @!UP0 SYNCS.EXCH.64 URZ, [UR8+0x110], UR4 ;  /* 0x00011004083f85b2 */ /* 0x0020620008000100 */
[----:B------:R-:W-:-:S02]  /*09b0*/  @P4 SHF.R.S32.HI R9, RZ, 0x2, R9 ;  /* 0x00000002ff094819 */ /* 0x000fc40000011409 */
[----:B------:R-:W-:Y:S02]  /*09c0*/  ISETP.EQ.OR P1, PT, R5, RZ, !P1 ;  /* 0x000000ff0500720c */ /* 0x000fe40004f22670 */
[----:B------:R-:W-:Y:S02]  /*09d0*/  @P4 ISETP.NE.AND P5, PT, R9, R2, PT ;  /* 0x000000020900420c */ /* 0x000fe40003fa5270 */
[----:B------:R-:W-:Y:S02]  /*09e0*/  ISETP.EQ.AND P1, PT, R10, RZ, P1 ;  /* 0x000000ff0a00720c */ /* 0x000fe40000f22270 */
[----:B------:R-:W-:Y:S02]  /*09f0*/  SEL R2, RZ, 0x1, !P0 ;  /* 0x00000001ff027807 */ /* 0x000fe40004000000 */
[----:B------:R-:W-:Y:S02]  /*0a00*/  @P4 SEL R57, RZ, 0x1, P5 ;  /* 0x00000001ff394807 */ /* 0x000fe40002800000 */
[----:B------:R-:W-:-:S02]  /*0a10*/  SEL R16, RZ, 0x1, !P1 ;  /* 0x00000001ff107807 */ /* 0x000fc40004800000 */
[----:B------:R-:W-:Y:S01]  /*0a20*/  LOP3.LUT R57, R57, R2, RZ, 0xc0, !PT ;  /* 0x0000000239397212 */ /* 0x000fe200078ec0ff */
[----:B------:R0:W2:Y:S01]  /*0a30*/  @!UP1 SYNCS.EXCH.64 URZ, [UR8+0x118], UR4 ;  /* 0x00011804083f95b2 */ /* 0x0000a20008000100 */
[----:B------:R-:W-:Y:S01]  /*0a40*/  NOP ;  /* 0x0000000000007918 */ /* 0x000fe20000000000 */
[----:B------:R-:W-:Y:S01]  /*0a50*/  SEL R16, R16, 0x2, P6 ;  /* 0x0000000210107807 */ /* 0x000fe20003000000 */
[----:B------:R0:W3:Y:S01]  /*0a60*/  @!UP2 SYNCS.EXCH.64 URZ, [UR9+0xf0], UR6 ;  /* 0x0000f006093fa5b2 */ /* 0x0000e20008000100 */
[----:B------:R0:W0:Y:S01]  /*0a70*/  @!UP3 SYNCS.EXCH.64 URZ, [UR9+0xf8], UR6 ;  /* 0x0000f806093fb5b2 */ /* 0x0000220008000100 */
[----:B------:R0:W0:Y:S01]  /*0a80*/  @!UP4 SYNCS.EXCH.64 URZ, [UR9+0x100], UR6 ;  /* 0x00010006093fc5b2 */ /* 0x0000220008000100 */
[----:B------:R0:W0:Y:S01]  /*0a90*/  @!UP5 SYNCS.EXCH.64 URZ, [UR9+0x108], UR6 ;  /* 0x00010806093fd5b2 */ /* 0x0000220008000100 */
[----:B------:R-:W-:Y:S01]  /*0aa0*/  NOP ;  /* 0x0000000000007918 */ /* 0x000fe20000000000 */
[----:B-1--4-:R-:W-:Y:S05]  /*0ab0*/  @!P2 BRA `(.L_x_4) ;  /* 0x000000000008a947 */ /* 0x012fea0003800000 */
[----:B0-23--:R-:W-:Y:S01]  /*0ac0*/  UCGABAR_ARV ;  /* 0x00000000000079c7 */ /* 0x00dfe20008000000 */
[----:B------:R-:W-:Y:S05]  /*0ad0*/  BRA `(.L_x_5) ;  /* 0x0000000000047947 */ /* 0x000fea0003800000 */
.L_x_4:
[----:B0-23--:R-:W-:Y:S01]  /*0ae0*/  NOP ;  /* 0x0000000000007918 */ /* 0x00dfe20000000000 */
.L_x_5:
[----:B------:R-:W-:Y:S01]  /*0af0*/  ULDC.64 UR4, c[0x0][0x598] ;  /* 0x0001660000047ab9 */ /* 0x000fe20000000a00 */
[----:B------:R-:W-:Y:S01]  /*0b00*/  ULDC.64 UR36, c[0x0][0x208] ;  /* 0x0000820000247ab9 */ /* 0x000fe20000000a00 */
[----:B------:R-:W-:-:S04]  /*0b10*/  ISETP.NE.U32.AND P0, PT, RZ, UR4, PT ;  /* 0x00000004ff007c0c */ /* 0x000fc8000bf05070 */
[----:B------:R-:W-:-:S13]  /*0b20*/  ISETP.NE.AND.EX P0, PT, RZ, UR5, PT, P0 ;  /* 0x00000005ff007c0c */ /* 0x000fda000bf05300 */
[----:B------:R-:W-:Y:S05]  /*0b30*/  @!P0 BRA `(.L_x_6) ;  /* 0x00000000001c8947 */ /* 0x000fea0003800000 */
[----:B------:R-:W0:Y:S02]  /*0b40*/  LDC.64 R8, c[0x0][0x598] ;  /* 0x00016600ff087b82 */ /* 0x000e240000000a00 */
[----:B0-----:R-:W2:Y:S02]  /*0b50*/  LDG.E.64 R8, desc[UR36][R8.64] ;  /* 0x0000002408087981 */ /* 0x001ea4000c1e1b00 */
[----:B--2---:R-:W-:-:S04]  /*0b60*/  ISETP.NE.U32.AND P0, PT, R8, RZ, PT ;  /* 0x000000ff0800720c */ /* 0x004fc80003f05070 */
[----:B------:R-:W-:-:S13]  /*0b70*/  ISETP.NE.AND.EX P0, PT, R9, RZ, PT, P0 ;  /* 0x000000ff0900720c */ /* 0x000fda0003f05300 */
[----:B------:R-:W-:Y:S05]  /*0b80*/  @!P0 BRA `(.L_x_6) ;  /* 0x0000000000088947 */ /* 0x000fea0003800000 */
[----:B------:R0:W5:Y:S01]  /*0b90*/  LD.E R58, desc[UR36][R8.64] ;  /* 0x00000024083a7980 */ /* 0x000162000c101900 */
[----:B------:R-:W-:Y:S05]  /*0ba0*/  BRA `(.L_x_7) ;  /* 0x0000000000247947 */ /* 0x000fea0003800000 */
.L_x_6:
[----:B------:R-:W-:Y:S02]  /*0bb0*/  ULDC.64 UR4, c[0x0][0x588] ;  /* 0x0001620000047ab9 */ /* 0x000fe40000000a00 */
[----:B------:R-:W-:-:S04]  /*0bc0*/  ISETP.NE.U32.AND P0, PT, RZ, UR4, PT ;  /* 0x00000004ff007c0c */ /* 0x000fc8000bf05070 */
[----:B------:R-:W-:-:S13]  /*0bd0*/  ISETP.NE.AND.EX P0, PT, RZ, UR5, PT, P0 ;  /* 0x00000005ff007c0c */ /* 0x000fda000bf05300 */
[----:B------:R-:W-:Y:S05]  /*0be0*/  @!P0 BRA `(.L_x_8) ;  /* 0x00000000000c8947 */ /* 0x000fea0003800000 */
[----:B------:R-:W0:Y:S02]  /*0bf0*/  LDC.64 R58, c[0x0][0x588] ;  /* 0x00016200ff3a7b82 */ /* 0x000e240000000a00 */
[----:B0-----:R1:W5:Y:S01]  /*0c00*/  LDG.E R58, desc[UR36][R58.64] ;  /* 0x000000243a3a7981 */ /* 0x001362000c1e1900 */
[----:B------:R-:W-:Y:S05]  /*0c10*/  BRA `(.L_x_7) ;  /* 0x0000000000087947 */ /* 0x000fea0003800000 */
.L_x_8:
[----:B------:R-:W-:Y:S02]  /*0c20*/  ULDC UR4, c[0x0][0x580] ;  /* 0x0001600000047ab9 */ /* 0x000fe40000000800 */
[----:B------:R-:W-:-:S07]  /*0c30*/  IMAD.U32 R58, RZ, RZ, UR4 ;  /* 0x00000004ff3a7e24 */ /* 0x000fce000f8e00ff */
.L_x_7:
[----:B------:R-:W-:Y:S02]  /*0c40*/  ULDC.64 UR4, c[0x0][0x5a0] ;  /* 0x0001680000047ab9 */ /* 0x000fe40000000a00 */
[----:B------:R-:W-:-:S04]  /*0c50*/  ISETP.NE.U32.AND P0, PT, RZ, UR4, PT ;  /* 0x00000004ff007c0c */ /* 0x000fc8000bf05070 */
[----:B------:R-:W-:-:S13]  /*0c60*/  ISETP.NE.AND.EX P0, PT, RZ, UR5, PT, P0 ;  /* 0x00000005ff007c0c */ /* 0x000fda000bf05300 */
[----:B------:R-:W-:Y:S05]  /*0c70*/  @!P0 BRA `(.L_x_9) ;  /* 0x00000000001c8947 */ /* 0x000fea0003800000 */
[----:B0-----:R-:W0:Y:S02]  /*0c80*/  LDC.64 R8, c[0x0][0x5a0] ;  /* 0x00016800ff087b82 */ /* 0x001e240000000a00 */
[----:B0-----:R-:W2:Y:S02]  /*0c90*/  LDG.E.64 R8, desc[UR36][R8.64] ;  /* 0x0000002408087981 */ /* 0x001ea4000c1e1b00 */
[----:B--2---:R-:W-:-:S04]  /*0ca0*/  ISETP.NE.U32.AND P0, PT, R8, RZ, PT ;  /* 0x000000ff0800720c */ /* 0x004fc80003f05070 */
[----:B------:R-:W-:-:S13]  /*0cb0*/  ISETP.NE.AND.EX P0, PT, R9, RZ, PT, P0 ;  /* 0x000000ff0900720c */ /* 0x000fda0003f05300 */
[----:B------:R-:W-:Y:S05]  /*0cc0*/  @!P0 BRA `(.L_x_9) ;  /* 0x0000000000088947 */ /* 0x000fea0003800000 */
[----:B-1----:R0:W5:Y:S01]  /*0cd0*/  LD.E R59, desc[UR36][R8.64] ;  /* 0x00000024083b7980 */ /* 0x002162000c101900 */
[----:B------:R-:W-:Y:S05]  /*0ce0*/  BRA `(.L_x_10) ;  /* 0x0000000000247947 */ /* 0x000fea0003800000 */
.L_x_9:
[----:B------:R-:W-:Y:S02]  /*0cf0*/  ULDC.64 UR4, c[0x0][0x590] ;  /* 0x0001640000047ab9 */ /* 0x000fe40000000a00 */
[----:B------:R-:W-:-:S04]  /*0d00*/  ISETP.NE.U32.AND P0, PT, RZ, UR4, PT ;  /* 0x00000004ff007c0c */ /* 0x000fc8000bf05070 */
[----:B------:R-:W-:-:S13]  /*0d10*/  ISETP.NE.AND.EX P0, PT, RZ, UR5, PT, P0 ;  /* 0x00000005ff007c0c */ /* 0x000fda000bf05300 */
[----:B------:R-:W-:Y:S05]  /*0d20*/  @!P0 BRA `(.L_x_11) ;  /* 0x00000000000c8947 */ /* 0x000fea0003800000 */
[----:B0-----:R-:W1:Y:S02]  /*0d30*/  LDC.64 R8, c[0x0][0x590] ;  /* 0x00016400ff087b82 */ /* 0x001e640000000a00 */
[----:B-1----:R1:W5:Y:S01]  /*0d40*/  LDG.E R59, desc[UR36][R8.64] ;  /* 0x00000024083b7981 */ /* 0x002362000c1e1900 */
[----:B------:R-:W-:Y:S05]  /*0d50*/  BRA `(.L_x_10) ;  /* 0x0000000000087947 */ /* 0x000fea0003800000 */
.L_x_11:
[----:B------:R-:W-:Y:S02]  /*0d60*/  ULDC UR4, c[0x0][0x584] ;  /* 0x0001610000047ab9 */ /* 0x000fe40000000800 */
[----:B-1----:R-:W-:-:S07]  /*0d70*/  IMAD.U32 R59, RZ, RZ, UR4 ;  /* 0x00000004ff3b7e24 */ /* 0x002fce000f8e00ff */
.L_x_10:
[----:B------:R-:W2:Y:S01]  /*0d80*/  LDC R2, c[0x0][0x65c] ;  /* 0x00019700ff027b82 */ /* 0x000ea20000000800 */
[----:B------:R-:W-:Y:S01]  /*0d90*/  ULDC UR6, c[0x0][0x28c] ;  /* 0x0000a30000067ab9 */ /* 0x000fe20000000800 */
[----:B------:R-:W-:Y:S01]  /*0da0*/  ISETP.NE.AND P0, PT, R10, 0x2, PT ;  /* 0x000000020a00780c */ /* 0x000fe20003f05270 */
[----:B------:R-:W-:Y:S01]  /*0db0*/  UIADD3 UR6, UR6, 0x3f, URZ ;  /* 0x0000003f06067890 */ /* 0x000fe2000fffe03f */
[----:B01----:R-:W-:Y:S01]  /*0dc0*/  IMAD.U32 R8, RZ, RZ, UR12 ;  /* 0x0000000cff087e24 */ /* 0x003fe2000f8e00ff */
[----:B------:R-:W-:Y:S01]  /*0dd0*/  UMOV UR38, URZ ;  /* 0x0000003f00267c82 */ /* 0x000fe20008000000 */
[----:B------:R-:W-:Y:S01]  /*0de0*/  IMAD.MOV.U32 R9, RZ, RZ, RZ ;  /* 0x000000ffff097224 */ /* 0x000fe200078e00ff */
[----:B------:R-:W-:Y:S01]  /*0df0*/  USHF.R.S32.HI UR7, URZ, 0x1f, UR6 ;  /* 0x0000001f3f077899 */ /* 0x000fe20008011406 */
[----:B------:R-:W-:Y:S01]  /*0e00*/  UMOV UR39, URZ ;  /* 0x0000003f00277c82 */ /* 0x000fe20008000000 */
[----:B------:R-:W-:Y:S02]  /*0e10*/  ULDC.64 UR8, c[0x0][0x650] ;  /* 0x0001940000087ab9 */ /* 0x000fe40000000a00 */
[----:B------:R-:W-:-:S04]  /*0e20*/  ULEA.HI UR7, UR7, UR6, URZ, 0x6 ;  /* 0x0000000607077291 */ /* 0x000fc8000f8f303f */
[----:B------:R-:W-:Y:S01]  /*0e30*/  USHF.R.S32.HI UR40, URZ, 0x6, UR7 ;  /* 0x000000063f287899 */ /* 0x000fe20008011407 */
[----:B--2---:R-:W-:-:S13]  /*0e40*/  ISETP.NE.AND P1, PT, R2, 0x1, PT ;  /* 0x000000010200780c */ /* 0x004fda0003f25270 */
[----:B------:R-:W0:Y:S01]  /*0e50*/  @P1 LDC R19, c[0x0][0x10] ;  /* 0x00000400ff131b82 */ /* 0x000e220000000800 */
[----:B------:R-:W-:Y:S02]  /*0e60*/  @P1 IMAD.MOV.U32 R7, RZ, RZ, RZ ;  /* 0x000000ffff071224 */ /* 0x000fe400078e00ff */
[----:B------:R-:W-:-:S05]  /*0e70*/  @P1 IMAD.MOV.U32 R17, RZ, RZ, RZ ;  /* 0x000000ffff111224 */ /* 0x000fca00078e00ff */
[----:B------:R-:W1:Y:S01]  /*0e80*/  @!P1 LDC R11, c[0x0][0xc] ;  /* 0x00000300ff0b9b82 */ /* 0x000e620000000800 */
[----:B------:R-:W-:Y:S01]  /*0e90*/  ULDC UR4, c[0x0][0xc] ;  /* 0x0000030000047ab9 */ /* 0x000fe20000000800 */
[----:B------:R-:W-:Y:S02]  /*0ea0*/  ULDC UR5, c[0x0][0x10] ;  /* 0x0000040000057ab9 */ /* 0x000fe40000000800 */
[----:B------:R-:W-:-:S04]  /*0eb0*/  UIMAD.WIDE.U32 UR4, UR4, UR5, URZ ;  /* 0x00000005040472a5 */ /* 0x000fc8000f8e003f */
[----:B------:R-:W2:Y:S01]  /*0ec0*/  LDC R2, c[0x0][0x14] ;  /* 0x00000500ff027b82 */ /* 0x000ea20000000800 */
[----:B0-----:R-:W-:-:S04]  /*0ed0*/  @P1 IMAD.WIDE.U32 R18, R19, UR12, R6 ;  /* 0x0000000c13121c25 */ /* 0x001fc8000f8e0006 */
[----:B------:R-:W-:Y:S02]  /*0ee0*/  @P1 IMAD.IADD R17, R19, 0x1, R17 ;  /* 0x0000000113111824 */ /* 0x000fe400078e0211 */
[----:B-1----:R-:W-:-:S04]  /*0ef0*/  @!P1 IMAD.WIDE.U32 R8, R6, R11, R8 ;  /* 0x0000000b06089225 */ /* 0x002fc800078e0008 */
[----:B------:R-:W-:Y:S02]  /*0f00*/  @!P1 IMAD.MOV.U32 R18, RZ, RZ, R8 ;  /* 0x000000ffff129224 */ /* 0x000fe400078e0008 */
[----:B------:R-:W-:Y:S02]  /*0f10*/  @!P1 IMAD.MOV.U32 R17, RZ, RZ, R9 ;  /* 0x000000ffff119224 */ /* 0x000fe400078e0009 */
[----:B--2---:R-:W-:-:S04]  /*0f20*/  IMAD.WIDE.U32 R12, R2, UR4, RZ ;  /* 0x00000004020c7c25 */ /* 0x004fc8000f8e00ff */
[----:B------:R-:W-:Y:S01]  /*0f30*/  IMAD R23, R2, UR5, RZ ;  /* 0x0000000502177c24 */ /* 0x000fe2000f8e02ff */
[----:B------:R0:W-:Y:S03]  /*0f40*/  STL.64 [R1], R12 ;  /* 0x0000000c01007387 */ /* 0x0001e60000100a00 */
[----:B------:R-:W-:Y:S01]  /*0f50*/  IMAD.IADD R23, R13, 0x1, R23 ;  /* 0x000000010d177824 */ /* 0x000fe200078e0217 */
[----:B------:R-:W-:Y:S06]  /*0f60*/  @P0 BRA `(.L_x_12) ;  /* 0x0000000000240947 */ /* 0x000fec0003800000 */
[----:B------:R-:W-:Y:S01]  /*0f70*/  USHF.R.U32.HI UR4, URZ, 0x1, UR40 ;  /* 0x000000013f047899 */ /* 0x000fe20008011628 */
[----:B------:R-:W-:Y:S01]  /*0f80*/  IADD3 R18, P0, R18, R12, RZ ;  /* 0x0000000c12127210 */ /* 0x000fe20007f1e0ff */
[----:B------:R-:W-:Y:S02]  /*0f90*/  UISETP.GE.U32.AND UP0, UPT, UR40, 0xe, UPT ;  /* 0x0000000e2800788c */ /* 0x000fe4000bf06070 */
[----:B------:R-:W-:Y:S02]  /*0fa0*/  UIMAD.WIDE.U32 UR4, UR4, -0x6db6db6d, URZ ;  /* 0x92492493040478a5 */ /* 0x000fe4000f8e003f */
[----:B------:R-:W-:Y:S01]  /*0fb0*/  IMAD.X R17, R23, 0x1, R17, P0 ;  /* 0x0000000117117824 */ /* 0x000fe200000e0611 */
[----:B------:R-:W-:Y:S01]  /*0fc0*/  UMOV UR39, URZ ;  /* 0x0000003f00277c82 */ /* 0x000fe20008000000 */
[----:B------:R-:W-:-:S04]  /*0fd0*/  USHF.R.U32.HI UR4, URZ, 0x2, UR5 ;  /* 0x000000023f047899 */ /* 0x000fc80008011605 */
[----:B------:R-:W-:Y:S02]  /*0fe0*/  UIMAD UR38, UR4, -0xe, UR40 ;  /* 0xfffffff2042678a4 */ /* 0x000fe4000f8e0228 */
[----:B------:R-:W-:-:S12]  /*0ff0*/  @UP0 ULOP3.LUT UR39, UR4, 0x1, URZ, 0xc0, !UPT ;  /* 0x0000000104270892 */ /* 0x000fd8000f8ec03f */
.L_x_12:
[----:B------:R-:W-:Y:S01]  /*1000*/  ISETP.GE.U32.AND P0, PT, R18, UR8, PT ;  /* 0x0000000812007c0c */ /* 0x000fe2000bf06070 */
[----:B------:R-:W-:Y:S01]  /*1010*/  IMAD.MOV.U32 R19, RZ, RZ, -0x1 ;  /* 0xffffffffff137424 */ /* 0x000fe200078e00ff */
[----:B------:R-:W-:Y:S01]  /*1020*/  PRMT R8, RZ, 0x7610, R8 ;  /* 0x00007610ff087816 */ /* 0x000fe20000000008 */
[----:B------:R-:W-:Y:S01]  /*1030*/  IMAD.MOV.U32 R22, RZ, RZ, -0x1 ;  /* 0xffffffffff167424 */ /* 0x000fe200078e00ff */
[----:B------:R-:W-:Y:S01]  /*1040*/  ISETP.GE.U32.AND.EX P0, PT, R17, UR9, PT, P0 ;  /* 0x0000000911007c0c */ /* 0x000fe2000bf06100 */
[----:B------:R-:W-:-:S12]  /*1050*/  IMAD.MOV.U32 R2, RZ, RZ, -0x1 ;  /* 0xffffffffff027424 */ /* 0x000fd800078e00ff */
[----:B------:R-:W-:Y:S05]  /*1060*/  @P0 BRA `(.L_x_13) ;  /* 0x00000004002c0947 */ /* 0x000fea0003800000 */
[----:B------:R-:W1:Y:S01]  /*1070*/  LDC.64 R26, c[0x0][0x628] ;  /* 0x00018a00ff1a7b82 */ /* 0x000e620000000a00 */
[----:B------:R-:W-:Y:S02]  /*1080*/  IMAD.MOV.U32 R8, RZ, RZ, R18 ;  /* 0x000000ffff087224 */ /* 0x000fe400078e0012 */
[----:B------:R-:W-:-:S05]  /*1090*/  IMAD.MOV.U32 R9, RZ, RZ, R17 ;  /* 0x000000ffff097224 */ /* 0x000fca00078e0011 */
[----:B------:R-:W2:Y:S08]  /*10a0*/  LDC R2, c[0x0][0x630] ;  /* 0x00018c00ff027b82 */ /* 0x000eb00000000800 */
[----:B------:R-:W3:Y:S01]  /*10b0*/  LDC.64 R28, c[0x0][0x620] ;  /* 0x00018800ff1c7b82 */ /* 0x000ee20000000a00 */
[----:B-1----:R-:W-:-:S04]  /*10c0*/  ISETP.NE.U32.AND P0, PT, R26, RZ, PT ;  /* 0x000000ff1a00720c */ /* 0x002fc80003f05070 */
[----:B------:R-:W-:-:S13]  /*10d0*/  ISETP.NE.AND.EX P0, PT, R27, RZ, PT, P0 ;  /* 0x000000ff1b00720c */ /* 0x000fda0003f05300 */
[----:B--23--:R-:W-:Y:S05]  /*10e0*/  @!P0 BRA `(.L_x_14) ;  /* 0x0000000000288947 */ /* 0x00cfea0003800000 */
[----:B0-----:R-:W0:Y:S02]  /*10f0*/  LDC R13, c[0x0][0x634] ;  /* 0x00018d00ff0d7b82 */ /* 0x001e240000000800 */
[----:B0-----:R-:W-:-:S05]  /*1100*/  IADD3 R13, P0, R18, R13, RZ ;  /* 0x0000000d120d7210 */ /* 0x001fca0007f1e0ff */
[----:B------:R-:W-:-:S04]  /*1110*/  IMAD.X R15, RZ, RZ, R17, P0 ;  /* 0x000000ffff0f7224 */ /* 0x000fc800000e0611 */
[----:B------:R-:W-:-:S04]  /*1120*/  IMAD.WIDE.U32 R8, R15, R26, RZ ;  /* 0x0000001a0f087225 */ /* 0x000fc800078e00ff */
[----:B------:R-:W-:-:S04]  /*1130*/  IMAD.WIDE.U32 R10, P0, R13, R27, R8 ;  /* 0x0000001b0d0a7225 */ /* 0x000fc80007800008 */
[----:B------:R-:W-:-:S04]  /*1140*/  IMAD.WIDE.U32 R8, R13, R26, RZ ;  /* 0x0000001a0d087225 */ /* 0x000fc800078e00ff */
[----:B------:R-:W-:Y:S01]  /*1150*/  IMAD.X R13, RZ, RZ, RZ, P0 ;  /* 0x000000ffff0d7224 */ /* 0x000fe200000e06ff */
[----:B------:R-:W-:Y:S01]  /*1160*/  IADD3 RZ, P0, R9, R10, RZ ;  /* 0x0000000a09ff7210 */ /* 0x000fe20007f1e0ff */
[----:B------:R-:W-:-:S04]  /*1170*/  IMAD.MOV.U32 R12, RZ, RZ, R11 ;  /* 0x000000ffff0c7224 */ /* 0x000fc800078e000b */
[----:B------:R-:W-:-:S08]  /*1180*/  IMAD.WIDE.U32.X R8, R15, R27, R12, P0 ;  /* 0x0000001b0f087225 */ /* 0x000fd000000e040c */
.L_x_14:
[----:B------:R-:W1:Y:S01]  /*1190*/  LDC.64 R32, c[0x0][0x640] ;  /* 0x00019000ff207b82 */ /* 0x000e620000000a00 */
[-C--:B------:R-:W-:Y:S01]  /*11a0*/  SHF.R.U64 R30, R8, R2.reuse, R9 ;  /* 0x00000002081e7219 */ /* 0x080fe20000001209 */
[----:B------:R-:W-:Y:S01]  /*11b0*/  IMAD.MOV.U32 R19, RZ, RZ, R17 ;  /* 0x000000ffff137224 */ /* 0x000fe200078e0011 */
[----:B------:R-:W-:Y:S01]  /*11c0*/  SHF.R.U32.HI R2, RZ, R2, R9 ;  /* 0x00000002ff027219 */ /* 0x000fe20000011609 */
[----:B------:R-:W-:Y:S01]  /*11d0*/  IMAD.MOV.U32 R26, RZ, RZ, 0x1 ;  /* 0x00000001ff1a7424 */ /* 0x000fe200078e00ff */
[----:B------:R-:W-:-:S03]  /*11e0*/  IADD3 R11, P0, RZ, -R30, RZ ;  /* 0x8000001eff0b7210 */ /* 0x000fc60007f1e0ff */
[----:B------:R-:W2:Y:S02]  /*11f0*/  LDC R10, c[0x0][0x618] ;  /* 0x00018600ff0a7b82 */ /* 0x000ea40000000800 */
[----:B------:R-:W-:-:S04]  /*1200*/  IMAD.X R9, RZ, RZ, ~R2, P0 ;  /* 0x000000ffff097224 */ /* 0x000fc800000e0e02 */
[-C--:B------:R-:W-:Y:S02]  /*1210*/  IMAD R2, R9, R28.reuse, RZ ;  /* 0x0000001c09027224 */ /* 0x080fe400078e02ff */
[----:B0-----:R-:W0:Y:S01]  /*1220*/  LDC R13, c[0x0][0x608] ;  /* 0x00018200ff0d7b82 */ /* 0x001e220000000800 */
[----:B------:R-:W-:-:S04]  /*1230*/  IMAD.WIDE.U32 R8, R11, R28, R18 ;  /* 0x0000001c0b087225 */ /* 0x000fc800078e0012 */
[----:B------:R-:W-:Y:S02]  /*1240*/  IMAD R11, R11, R29, R2 ;  /* 0x0000001d0b0b7224 */ /* 0x000fe400078e0202 */
[----:B------:R-:W-:Y:S01]  /*1250*/  IMAD.MOV.U32 R2, RZ, RZ, -0x1 ;  /* 0xffffffffff027424 */ /* 0x000fe200078e00ff */
[----:B------:R-:W3:Y:S01]  /*1260*/  LDC R31, c[0x0][0x658] ;  /* 0x00019600ff1f7b82 */ /* 0x000ee20000000800 */
[----:B------:R-:W-:Y:S01]  /*1270*/  IMAD.IADD R9, R9, 0x1, R11 ;  /* 0x0000000109097824 */ /* 0x000fe200078e020b */
[----:B-1----:R-:W-:-:S04]  /*1280*/  ISETP.NE.U32.AND P0, PT, R32, RZ, PT ;  /* 0x000000ff2000720c */ /* 0x002fc80003f05070 */
[----:B------:R-:W-:Y:S02]  /*1290*/  ISETP.NE.AND.EX P0, PT, R33, RZ, PT, P0 ;  /* 0x000000ff2100720c */ /* 0x000fe40003f05300 */
[----:B------:R-:W1:Y:S01]  /*12a0*/  LDC R29, c[0x0][0x600] ;  /* 0x00018000ff1d7b82 */ /* 0x000e620000000800 */
[-CC-:B--2---:R-:W-:Y:S02]  /*12b0*/  SHF.R.U64 R27, R8, R10.reuse, R9.reuse ;  /* 0x0000000a081b7219 */ /* 0x184fe40000001209 */
[----:B------:R-:W-:-:S05]  /*12c0*/  SHF.R.U32.HI R8, RZ, R10, R9 ;  /* 0x0000000aff087219 */ /* 0x000fca0000011609 */
[----:B------:R-:W2:Y:S01]  /*12d0*/  LDC R22, c[0x0][0x648] ;  /* 0x00019200ff167b82 */ /* 0x000ea20000000800 */
[-CC-:B0-----:R-:W-:Y:S02]  /*12e0*/  SHF.R.U64 R34, R27, R13.reuse, R8.reuse ;  /* 0x0000000d1b227219 */ /* 0x181fe40000001208 */
[----:B------:R-:W-:-:S05]  /*12f0*/  SHF.R.U32.HI R8, RZ, R13, R8 ;  /* 0x0000000dff087219 */ /* 0x000fca0000011608 */
[----:B------:R-:W0:Y:S01]  /*1300*/  LDC R24, c[0x0][0x638] ;  /* 0x00018e00ff187b82 */ /* 0x000e220000000800 */
[-CC-:B---3--:R-:W-:Y:S02]  /*1310*/  SHF.R.U64 R36, R34, R31.reuse, R8.reuse ;  /* 0x0000001f22247219 */ /* 0x188fe40000001208 */
[-C--:B------:R-:W-:Y:S02]  /*1320*/  SHF.L.U32 R2, R2, R31.reuse, RZ ;  /* 0x0000001f02027219 */ /* 0x080fe400000006ff */
[----:B------:R-:W-:Y:S01]  /*1330*/  SHF.R.U32.HI R9, RZ, R31, R8 ;  /* 0x0000001fff097219 */ /* 0x000fe20000011608 */
[----:B------:R-:W-:Y:S01]  /*1340*/  IMAD.MOV.U32 R8, RZ, RZ, R36 ;  /* 0x000000ffff087224 */ /* 0x000fe200078e0024 */
[----:B------:R-:W-:Y:S01]  /*1350*/  LOP3.LUT R15, RZ, R2, RZ, 0x33, !PT ;  /* 0x00000002ff0f7212 */ /* 0x000fe200078e33ff */
[----:B------:R-:W3:Y:S01]  /*1360*/  LDC R28, c[0x0][0x610] ;  /* 0x00018400ff1c7b82 */ /* 0x000ee20000000800 */
[----:B------:R-:W-:Y:S05]  /*1370*/  @!P0 BRA `(.L_x_15) ;  /* 0x0000000000288947 */ /* 0x000fea0003800000 */
[----:B------:R-:W4:Y:S02]  /*1380*/  LDC R13, c[0x0][0x64c] ;  /* 0x00019300ff0d7b82 */ /* 0x000f240000000800 */
[----:B----4-:R-:W-:-:S05]  /*1390*/  IADD3 R13, P0, R36, R13, RZ ;  /* 0x0000000d240d7210 */ /* 0x010fca0007f1e0ff */
        /* <DEDUP_REMOVED lines=8> */
.L_x_15:
[----:B--2---:R-:W-:Y:S01]  /*1420*/  SHF.R.U64 R7, R8, R22, R9 ;  /* 0x0000001608077219 */ /* 0x004fe20000001209 */
[----:B-1----:R-:W-:Y:S01]  /*1430*/  VIADD R8, R29, 0xffffffff ;  /* 0xffffffff1d087836 */ /* 0x002fe20000000000 */
[----:B------:R-:W-:Y:S01]  /*1440*/  SHF.L.U32 R2, R26, R31, RZ ;  /* 0x0000001f1a027219 */ /* 0x000fe200000006ff */
[----:B------:R-:W-:Y:S01]  /*1450*/  @P1 IMAD R21, R25, R20, R6 ;  /* 0x0000001419151224 */ /* 0x000fe200078e0206 */
[----:B------:R-:W-:Y:S01]  /*1460*/  LOP3.LUT R15, R34, R15, RZ, 0xc0, !PT ;  /* 0x0000000f220f7212 */ /* 0x000fe200078ec0ff */
[----:B------:R-:W-:Y:S01]  /*1470*/  IMAD.MOV R9, RZ, RZ, -R7 ;  /* 0x000000ffff097224 */ /* 0x000fe200078e0a07 */
[----:B------:R-:W-:-:S03]  /*1480*/  LOP3.LUT R8, R27, R8, RZ, 0xc0, !PT ;  /* 0x000000081b087212 */ /* 0x000fc600078ec0ff */
[----:B------:R-:W-:Y:S02]  /*1490*/  IMAD R6, R2, R7, R15 ;  /* 0x0000000702067224 */ /* 0x000fe400078e020f */
[----:B0-----:R-:W-:Y:S02]  /*14a0*/  IMAD R2, R9, R24, R36 ;  /* 0x0000001809027224 */ /* 0x001fe400078e0224 */
[----:B---3--:R-:W-:Y:S02]  /*14b0*/  IMAD R19, R6, R28, R21 ;  /* 0x0000001c06137224 */ /* 0x008fe400078e0215 */
[----:B------:R-:W-:Y:S02]  /*14c0*/  IMAD R2, R2, R29, R8 ;  /* 0x0000001d02027224 */ /* 0x000fe400078e0208 */
[----:B------:R-:W-:-:S03]  /*14d0*/  IMAD.MOV.U32 R6, RZ, RZ, 0x1 ;  /* 0x00000001ff067424 */ /* 0x000fc600078e00ff */
[----:B------:R-:W-:Y:S02]  /*14e0*/  SEL R22, R2, R19, !P1 ;  /* 0x0000001302167207 */ /* 0x000fe40004800000 */
[----:B------:R-:W-:Y:S01]  /*14f0*/  SEL R19, R19, R2, !P1 ;  /* 0x0000000213137207 */ /* 0x000fe20004800000 */
[----:B------:R-:W-:Y:S01]  /*1500*/  IMAD.MOV.U32 R2, RZ, RZ, R30 ;  /* 0x000000ffff027224 */ /* 0x000fe200078e001e */
[----:B------:R-:W-:-:S07]  /*1510*/  PRMT R8, R6, 0x7610, R8 ;  /* 0x0000761006087816 */ /* 0x000fce0000000008 */
.L_x_13:
[----:B------:R-:W-:Y:S05]  /*1520*/  @!P2 BRA `(.L_x_16) ;  /* 0x00000000000ca947 */ /* 0x000fea0003800000 */
[----:B------:R-:W-:Y:S01]  /*1530*/  UCGABAR_WAIT ;  /* 0x0000000000007dc7 */ /* 0x000fe20008000000 */
[----:B------:R-:W-:Y:S01]  /*1540*/  CCTL.IVALL ;  /* 0x00000000ff00798f */ /* 0x000fe20002000000 */
[----:B------:R-:W-:Y:S05]  /*1550*/  BRA `(.L_x_17) ;  /* 0x0000000000047947 */ /* 0x000fea0003800000 */
.L_x_16:
[----:B------:R-:W-:Y:S06]  /*1560*/  BAR.SYNC.DEFER_BLOCKING 0x0 ;  /* 0x0000000000007b1d */ /* 0x000fec0000010000 */
.L_x_17:
[----:B------:R-:W-:Y:S05]  /*1570*/  @!P3 BRA `(.L_x_18) ;  /* 0x00000038002cb947 */ /* 0x000fea0003800000 */
[----:B------:R-:W-:-:S13]  /*1580*/  ISETP.GT.U32.AND P0, PT, R35, 0x1, PT ;  /* 0x000000012300780c */ /* 0x000fda0003f04070 */
[----:B------:R-:W-:Y:S05]  /*1590*/  @P0 EXIT ;  /* 0x000000000000094d */ /* 0x000fea0003800000 */
.L_x_19:
[----:B------:R-:W-:-:S08]  /*15a0*/  NOP ;  /* 0x0000000000007918 */ /* 0x000fd00000000000 */
[----:B------:R-:W1:Y:S02]  /*15b0*/  USETMAXREG.TRY_ALLOC.CTAPOOL UP0, 0xe8 ;  /* 0x000000e8000079c8 */ /* 0x000e640008000600 */
[----:B-1----:R-:W-:-:S13]  /*15c0*/  PLOP3.LUT P0, PT, PT, PT, UP0, 0x80, 0x0 ;  /* 0x000000000000781c */ /* 0x002fda0003f0f008 */
[----:B------:R-:W-:Y:S05]  /*15d0*/  @!P0 BRA `(.L_x_19) ;  /* 0xfffffffc00f08947 */ /* 0x000fea000383ffff */
[----:B------:R-:W-:-:S13]  /*15e0*/  LOP3.LUT P0, RZ, R8, 0xff, RZ, 0xc0, !PT ;  /* 0x000000ff08ff7812 */ /* 0x000fda000780c0ff */
[----:B------:R-:W-:Y:S05]  /*15f0*/  @!P0 EXIT ;  /* 0x000000000000894d */ /* 0x000fea0003800000 */
[----:B------:R-:W1:Y:S01]  /*1600*/  S2UR UR4, SR_CgaCtaId ;  /* 0x00000000000479c3 */ /* 0x000e620000008800 */
[----:B------:R-:W-:Y:S01]  /*1610*/  VIADD R14, R14, 0xffffffff ;  /* 0xffffffff0e0e7836 */ /* 0x000fe20000000000 */
[CC--:B------:R-:W-:Y:S01]  /*1620*/  LEA.HI R4, R0.reuse, R3.reuse, RZ, 0x2 ;  /* 0x0000000300047211 */ /* 0x0c0fe200078f10ff */
[----:B------:R-:W-:Y:S01]  /*1630*/  UMOV UR41, 0x400 ;  /* 0x0000040000297882 */ /* 0x000fe20000000000 */
[----:B------:R-:W-:Y:S01]  /*1640*/  LEA.HI R0, R0, R3, RZ, 0x5 ;  /* 0x0000000300007211 */ /* 0x000fe200078f28ff */
[----:B------:R-:W-:Y:S01]  /*1650*/  UISETP.LT.AND UP0, UPT, UR40, 0x1, UPT ;  /* 0x000000012800788c */ /* 0x000fe2000bf01270 */
[----:B------:R-:W-:Y:S01]  /*1660*/  R2UR UR42, R14 ;  /* 0x000000000e2a72ca */ /* 0x000fe200000e0000 */
[----:B------:R-:W-:Y:S01]  /*1670*/  ULDC UR6, c[0x0][0x284] ;  /* 0x0000a10000067ab9 */ /* 0x000fe20000000800 */
[--C-:B------:R-:W-:Y:S01]  /*1680*/  SHF.R.S32.HI R60, RZ, 0x2, R4.reuse ;  /* 0x00000002ff3c7819 */ /* 0x100fe20000011404 */
[----:B------:R-:W-:Y:S01]  /*1690*/  USEL UR43, UR40, 0x1, UP0 ;  /* 0x00000001282b7887 */ /* 0x000fe20008000000 */
[----:B------:R-:W-:Y:S01]  /*16a0*/  SHF.R.S32.HI R5, RZ, 0x1f, R4 ;  /* 0x0000001fff057819 */ /* 0x000fe20000011404 */
[----:B------:R-:W-:Y:S01]  /*16b0*/  USHF.L.U32 UR46, UR40, 0x1, URZ ;  /* 0x00000001282e7899 */ /* 0x000fe2000800063f */
[----:B------:R-:W-:Y:S01]  /*16c0*/  LOP3.LUT R62, R4, 0xfffffffc, RZ, 0xc0, !PT ;  /* 0xfffffffc043e7812 */ /* 0x000fe200078ec0ff */
[----:B------:R-:W-:Y:S01]  /*16d0*/  UIADD3 UR43, -UR43, UR40, URZ ;  /* 0x000000282b2b7290 */ /* 0x000fe2000fffe13f */
[----:B------:R-:W-:-:S02]  /*16e0*/  LEA.HI R5, R5, R60, RZ, 0x3 ;  /* 0x0000003c05057211 */ /* 0x000fc400078f18ff */
[----:B------:R-:W-:Y:S01]  /*16f0*/  ISETP.NE.AND P0, PT, R14, RZ, PT ;  /* 0x000000ff0e00720c */ /* 0x000fe20003f05270 */
[----:B------:R-:W-:Y:S01]  /*1700*/  IMAD.IADD R62, R3, 0x1, -R62 ;  /* 0x00000001033e7824 */ /* 0x000fe200078e0a3e */
[----:B------:R-:W-:Y:S01]  /*1710*/  LOP3.LUT R5, R5, 0xfffffff8, RZ, 0xc0, !PT ;  /* 0xfffffff805057812 */ /* 0x000fe200078ec0ff */
[----:B------:R-:W-:Y:S01]  /*1720*/  USHF.L.U32 UR42, UR42, 0x3, URZ ;  /* 0x000000032a2a7899 */ /* 0x000fe2000800063f */
[----:B------:R-:W-:Y:S02]  /*1730*/  LOP3.LUT R72, R16, 0x1, RZ, 0xfc, !PT ;  /* 0x0000000110487812 */ /* 0x000fe400078efcff */
[----:B------:R-:W-:Y:S01]  /*1740*/  SEL R73, RZ, 0x1, P0 ;  /* 0x00000001ff497807 */ /* 0x000fe20000000000 */
[----:B------:R-:W-:Y:S01]  /*1750*/  IMAD.IADD R60, R60, 0x1, -R5 ;  /* 0x000000013c3c7824 */ /* 0x000fe200078e0a05 */
[----:B-1----:R-:W-:Y:S01]  /*1760*/  ULEA UR41, UR4, UR41, 0x18 ;  /* 0x0000002904297291 */ /* 0x002fe2000f8ec03f */
[----:B------:R-:W-:Y:S01]  /*1770*/  SHF.R.S32.HI R5, RZ, 0x5, R0 ;  /* 0x00000005ff057819 */ /* 0x000fe20000011400 */
[----:B------:R-:W-:-:S02]  /*1780*/  IMAD.U32 R64, RZ, RZ, UR42 ;  /* 0x0000002aff407e24 */ /* 0x000fc4000f8e00ff */
[----:B------:R-:W-:Y:S01]  /*1790*/  UIADD3 UR47, UR41, 0xf0, URZ ;  /* 0x000000f0292f7890 */ /* 0x000fe2000fffe03f */
[--C-:B------:R-:W-:Y:S01]  /*17a0*/  SHF.R.S32.HI R61, RZ, 0x1f, R60.reuse ;  /* 0x0000001fff3d7819 */ /* 0x100fe2000001143c */
[----:B------:R-:W-:Y:S01]  /*17b0*/  UIADD3 UR4, UR41, 0x200, URZ ;  /* 0x0000020029047890 */ /* 0x000fe2000fffe03f */
[C-C-:B------:R-:W-:Y:S01]  /*17c0*/  IMAD R67, R5.reuse, -0x10, -R60.reuse ;  /* 0xfffffff005437824 */ /* 0x140fe200078e0a3c */
[----:B------:R-:W-:Y:S01]  /*17d0*/  UIADD3 UR5, UR41, 0x1c200, URZ ;  /* 0x0001c20029057890 */ /* 0x000fe2000fffe03f */
[C---:B------:R-:W-:Y:S01]  /*17e0*/  LOP3.LUT R66, R64.reuse, 0x8, RZ, 0xc0, !PT ;  /* 0x0000000840427812 */ /* 0x040fe200078ec0ff */
[----:B------:R-:W-:Y:S01]  /*17f0*/  USHF.R.U32.HI UR4, URZ, 0x4, UR4 ;  /* 0x000000043f047899 */ /* 0x000fe20008011604 */
[----:B------:R-:W-:Y:S01]  /*1800*/  IMAD.U32 R63, RZ, RZ, UR47 ;  /* 0x0000002fff3f7e24 */ /* 0x000fe2000f8e00ff */
[----:B------:R-:W-:Y:S01]  /*1810*/  USHF.R.U32.HI UR5, URZ, 0x4, UR5 ;  /* 0x000000043f057899 */ /* 0x000fe20008011605 */
[----:B------:R-:W-:Y:S01]  /*1820*/  IMAD.WIDE R60, R5, 0x10, R60 ;  /* 0x00000010053c7825 */ /* 0x000fe200078e023c */
[----:B------:R-:W-:Y:S01]  /*1830*/  ULOP3.LUT UR4, UR4, 0x3fff, URZ, 0xc0, !UPT ;  /* 0x00003fff04047892 */ /* 0x000fe2000f8ec03f */
[----:B------:R-:W-:Y:S01]  /*1840*/  LOP3.LUT R64, R64, 0x8, RZ, 0xc, !PT ;  /* 0x0000000840407812 */ /* 0x000fe200078e0cff */
[----:B------:R-:W-:Y:S01]  /*1850*/  ULOP3.LUT UR5, UR5, 0x3fff, URZ, 0xc0, !UPT ;  /* 0x00003fff05057892 */ /* 0x000fe2000f8ec03f */
[----:B------:R-:W-:Y:S01]  /*1860*/  VIADD R65, R63, UR42 ;  /* 0x0000002a3f417c36 */ /* 0x000fe20008000000 */
[----:B------:R-:W-:Y:S01]  /*1870*/  LOP3.LUT R66, R66, 0x18, RZ, 0x3c, !PT ;  /* 0x0000001842427812 */ /* 0x000fe200078e3cff */
[----:B------:R-:W-:Y:S01]  /*1880*/  VIADD R67, R67, UR6 ;  /* 0x0000000643437c36 */ /* 0x000fe20008000000 */
[----:B------:R-:W-:-:S02]  /*1890*/  ULOP3.LUT UR44, UR4, 0x10000, URZ, 0xfc, !UPT ;  /* 0x00010000042c7892 */ /* 0x000fc4000f8efc3f */
[----:B------:R-:W-:-:S12]  /*18a0*/  ULOP3.LUT UR45, UR5, 0x10000, URZ, 0xfc, !UPT ;  /* 0x00010000052d7892 */ /* 0x000fd8000f8efc3f */
.L_x_105:
[----:B------:R-:W-:Y:S01]  /*18b0*/  SHF.L.U32 R0, R73, 0x1f, RZ ;  /* 0x0000001f49007819 */ /* 0x000fe200000006ff */
[----:B------:R-:W-:Y:S02]  /*18c0*/  ULDC UR4, c[0x0][0x28c] ;  /* 0x0000a30000047ab9 */ /* 0x000fe40000000800 */
[----:B------:R-:W-:Y:S01]  /*18d0*/  ISETP.LT.AND P1, PT, RZ, UR4, PT ;  /* 0x00000004ff007c0c */ /* 0x000fe2000bf21270 */
[----:B-1----:R-:W1:Y:S02]  /*18e0*/  SYNCS.PHASECHK.TRANS64.TRYWAIT P0, [R63+UR42], R0 ;  /* 0x000000003f0075a7 */ /* 0x002e64000800016a */
[----:B-1-34-:R-:W-:Y:S10]  /*18f0*/  @!P0 BRA `(.L_x_20) ;  /* 0x0000004800d08947 */ /* 0x01aff40003800000 */
.L_x_137:
[----:B------:R-:W-:Y:S05]  /*1900*/  @P1 BRA `(.L_x_21) ;  /* 0x0000000000401947 */ /* 0x000fea0003800000 */
[----:B-1----:R-:W-:Y:S01]  /*1910*/  MOV R0, 0x0 ;  /* 0x0000000000007802 */ /* 0x002fe20000000f00 */
[----:B------:R-:W-:Y:S01]  /*1920*/  ULDC.64 UR4, c[0x4][0x68] ;  /* 0x01001a0000047ab9 */ /* 0x000fe20000000a00 */
[----:B------:R-:W-:Y:S01]  /*1930*/  ULDC.64 UR6, c[0x4][0x8] ;  /* 0x0100020000067ab9 */ /* 0x000fe20000000a00 */
[----:B------:R-:W-:Y:S01]  /*1940*/  IMAD.U32 R4, RZ, RZ, UR4 ;  /* 0x00000004ff047e24 */ /* 0x000fe2000f8e00ff */
[----:B------:R1:W2:Y:S01]  /*1950*/  LDC.64 R14, c[0x4][R0] ;  /* 0x01000000000e7b82 */ /* 0x0002a20000000a00 */
[----:B------:R-:W-:Y:S01]  /*1960*/  IMAD.U32 R5, RZ, RZ, UR5 ;  /* 0x00000005ff057e24 */ /* 0x000fe2000f8e00ff */
[----:B------:R-:W-:Y:S01]  /*1970*/  ULDC.64 UR4, c[0x4][0x70] ;  /* 0x01001c0000047ab9 */ /* 0x000fe20000000a00 */
[----:B------:R-:W-:Y:S02]  /*1980*/  IMAD.U32 R10, RZ, RZ, UR6 ;  /* 0x00000006ff0a7e24 */ /* 0x000fe4000f8e00ff */
[----:B------:R-:W-:Y:S02]  /*1990*/  IMAD.U32 R6, RZ, RZ, UR4 ;  /* 0x00000004ff067e24 */ /* 0x000fe4000f8e00ff */
[----:B------:R-:W-:-:S02]  /*19a0*/  IMAD.U32 R7, RZ, RZ, UR5 ;  /* 0x00000005ff077e24 */ /* 0x000fc4000f8e00ff */
[----:B------:R-:W-:Y:S02]  /*19b0*/  IMAD.U32 R11, RZ, RZ, UR7 ;  /* 0x00000007ff0b7e24 */ /* 0x000fe4000f8e00ff */
[----:B------:R-:W-:Y:S02]  /*19c0*/  IMAD.MOV.U32 R8, RZ, RZ, 0x1e1 ;  /* 0x000001e1ff087424 */ /* 0x000fe400078e00ff */
[----:B0-----:R-:W-:Y:S02]  /*19d0*/  IMAD.MOV.U32 R12, RZ, RZ, 0x1 ;  /* 0x00000001ff0c7424 */ /* 0x001fe400078e00ff */
[----:B-1----:R-:W-:-:S07]  /*19e0*/  IMAD.MOV.U32 R13, RZ, RZ, RZ ;  /* 0x000000ffff0d7224 */ /* 0x002fce00078e00ff */
[----:B------:R-:W-:-:S07]  /*19f0*/  LEPC R20, `(.L_x_21) ;  /* 0x000000001014794e */ /* 0x000fce0000000000 */
[----:B--2--5:R-:W-:Y:S05]  /*1a00*/  CALL.ABS.NOINC R14 ;  /* 0x000000000e007343 */ /* 0x024fea0003c00000 */
.L_x_21:
[----:B------:R-:W-:-:S13]  /*1a10*/  ISETP.NE.AND P0, PT, R72, 0x3, PT ;  /* 0x000000034800780c */ /* 0x000fda0003f05270 */
[----:B------:R-:W-:Y:S05]  /*1a20*/  @!P0 BRA `(.L_x_22) ;  /* 0x0000000000048947 */ /* 0x000fea0003800000 */
[----:B------:R-:W-:Y:S01]  /*1a30*/  BPT.TRAP 0x1 ;  /* 0x000000040000795c */ /* 0x000fe20000300000 */
.L_x_22:
[----:B------:R-:W-:Y:S02]  /*1a40*/  IMAD.U32 R3, RZ, RZ, UR38 ;  /* 0x00000026ff037e24 */ /* 0x000fe4000f8e00ff */
[----:B-1----:R-:W-:-:S03]  /*1a50*/  IMAD.U32 R0, RZ, RZ, UR39 ;  /* 0x00000027ff007e24 */ /* 0x002fc6000f8e00ff */
[----:B------:R-:W-:Y:S02]  /*1a60*/  LEA R3, R3, UR41, 0x3 ;  /* 0x0000002903037c11 */ /* 0x000fe4000f8e18ff */
[----:B------:R-:W-:-:S04]  /*1a70*/  SHF.L.U32 R0, R0, 0x1f, RZ ;  /* 0x0000001f00007819 */ /* 0x000fc800000006ff */
[----:B------:R1:W2:Y:S01]  /*1a80*/  SYNCS.PHASECHK.TRANS64.TRYWAIT P1, [R3+URZ], R0 ;  /* 0x00000000030075a7 */ /* 0x0002a2000802017f */
[----:B------:R-:W-:Y:S05]  /*1a90*/  @!P0 BRA `(.L_x_23) ;  /* 0x0000000000048947 */ /* 0x000fea0003800000 */
[----:B------:R-:W-:Y:S01]  /*1aa0*/  BPT.TRAP 0x1 ;  /* 0x000000040000795c */ /* 0x000fe20000300000 */
.L_x_23:
[----:B--2---:R-:W-:Y:S05]  /*1ab0*/  @P1 BRA `(.L_x_24) ;  /* 0x0000000000081947 */ /* 0x004fea0003800000 */
[----:B------:R-:W2:Y:S02]  /*1ac0*/  SYNCS.PHASECHK.TRANS64.TRYWAIT P1, [R3+URZ], R0 ;  /* 0x00000000030075a7 */ /* 0x000ea4000802017f */
[----:B--2---:R-:W-:Y:S05]  /*1ad0*/  @!P1 BRA `(.L_x_25) ;  /* 0x00000048006c9947 */ /* 0x004fea0003800000 */
.L_x_24:
[----:B------:R-:W-:Y:S05]  /*1ae0*/  WARPSYNC.ALL ;  /* 0x0000000000007948 */ /* 0x000fea0003800000 */
[----:B------:R-:W-:Y:S01]  /*1af0*/  ULEA UR8, UR38, UR44, 0x9 ;  /* 0x0000002c26087291 */ /* 0x000fe2000f8e483f */
[----:B------:R-:W-:Y:S01]  /*1b00*/  WARPGROUP.ARRIVE ;  /* 0x00000000000079c5 */ /* 0x000fe20000000000 */
[----:B------:R-:W-:Y:S01]  /*1b10*/  ULEA UR9, UR38, UR45, 0x9 ;  /* 0x0000002d26097291 */ /* 0x000fe2000f8e483f */
[----:B-12---:R-:W-:Y:S01]  /*1b20*/  IMAD.U32 R0, RZ, RZ, UR43 ;  /* 0x0000002bff007e24 */ /* 0x006fe2000f8e00ff */
[----:B------:R-:W-:Y:S01]  /*1b30*/  UMOV UR5, 0x40000040 ;  /* 0x4000004000057882 */ /* 0x000fe20000000000 */
[----:B------:R-:W-:-:S02]  /*1b40*/  UMOV UR7, 0x40000040 ;  /* 0x4000004000077882 */ /* 0x000fc40000000000 */
[----:B------:R-:W-:Y:S01]  /*1b50*/  UMOV UR4, UR8 ;  /* 0x0000000800047c82 */ /* 0x000fe20008000000 */
[----:B------:R-:W-:Y:S01]  /*1b60*/  ISETP.GE.AND P1, PT, R0, 0x1, PT ;  /* 0x000000010000780c */ /* 0x000fe20003f26270 */
[----:B------:R-:W-:Y:S02]  /*1b70*/  UMOV UR6, UR9 ;  /* 0x0000000900067c82 */ /* 0x000fe40008000000 */
[----:B------:R-:W-:Y:S01]  /*1b80*/  HGMMA.64x64x16.F32 R24, gdesc[UR4], RZ, !UPT, gsb0 ;  /* 0x00e00000041879f0 */ /* 0x000fe2000c0008ff */
[----:B------:R-:W-:Y:S02]  /*1b90*/  UIADD3 UR4, UR8, 0x2, URZ ;  /* 0x0000000208047890 */ /* 0x000fe4000fffe03f */
[----:B------:R-:W-:Y:S01]  /*1ba0*/  UIADD3 UR6, UR9, 0x2, URZ ;  /* 0x0000000209067890 */ /* 0x000fe2000fffe03f */
[----:B------:R-:W-:Y:S01]  /*1bb0*/  UMOV UR5, 0x40000040 ;  /* 0x4000004000057882 */ /* 0x000fe20000000000 */
[----:B------:R-:W-:Y:S01]  /*1bc0*/  UMOV UR7, 0x40000040 ;  /* 0x4000004000077882 */ /* 0x000fe20000000000 */
[----:B------:R-:W-:-:S02]  /*1bd0*/  WARPGROUP.DEPBAR.LE gsb0, 0x0 ;  /* 0x00008000000079c5 */ /* 0x000fc40000010000 */
[----:B------:R-:W-:-:S06]  /*1be0*/  WARPGROUP.ARRIVE ;  /* 0x00000000000079c5 */ /* 0x000fcc0000000000 */
[----:B------:R-:W-:Y:S01]  /*1bf0*/  HGMMA.64x64x16.F32 R24, gdesc[UR4], R24, gsb0 ;  /* 0x00e00000041879f0 */ /* 0x000fe20008000818 */
[----:B------:R-:W-:Y:S02]  /*1c00*/  UIADD3 UR4, UR8, 0x4, URZ ;  /* 0x0000000408047890 */ /* 0x000fe4000fffe03f */
[----:B------:R-:W-:Y:S01]  /*1c10*/  UIADD3 UR6, UR9, 0x4, URZ ;  /* 0x0000000409067890 */ /* 0x000fe2000fffe03f */
[----:B------:R-:W-:Y:S01]  /*1c20*/  UMOV UR5, 0x40000040 ;  /* 0x4000004000057882 */ /* 0x000fe20000000000 */
[----:B------:R-:W-:Y:S01]  /*1c30*/  UMOV UR7, 0x40000040 ;  /* 0x4000004000077882 */ /* 0x000fe20000000000 */
[----:B------:R-:W-:Y:S02]  /*1c40*/  WARPGROUP.DEPBAR.LE gsb0, 0x0 ;  /* 0x00008000000079c5 */ /* 0x000fe40000010000 */
        /* <DEDUP_REMOVED lines=8> */
[----:B------:R-:W-:Y:S03]  /*1cd0*/  HGMMA.64x64x16.F32 R24, gdesc[UR4], R24, gsb0 ;  /* 0x00e00000041879f0 */ /* 0x000fe60008000818 */
[----:B------:R-:W-:Y:S02]  /*1ce0*/  WARPGROUP.DEPBAR.LE gsb0, 0x0 ;  /* 0x00008000000079c5 */ /* 0x000fe40000010000 */
[----:B------:R-:W-:Y:S05]  /*1cf0*/  @!P1 BRA `(.L_x_26) ;  /* 0x0000000400149947 */ /* 0x000fea0003800000 */
[----:B------:R-:W-:Y:S01]  /*1d00*/  UIADD3 UR4, UR38, 0x1, URZ ;  /* 0x0000000126047890 */ /* 0x000fe2000fffe03f */
[----:B------:R-:W-:Y:S02]  /*1d10*/  IMAD.U32 R0, RZ, RZ, UR43 ;  /* 0x0000002bff007e24 */ /* 0x000fe4000f8e00ff */
[----:B------:R-:W-:Y:S01]  /*1d20*/  IMAD.U32 R3, RZ, RZ, UR38 ;  /* 0x00000026ff037e24 */ /* 0x000fe2000f8e00ff */
[----:B------:R-:W-:-:S04]  /*1d30*/  UISETP.NE.AND UP0, UPT, UR4, 0xe, UPT ;  /* 0x0000000e0400788c */ /* 0x000fc8000bf05270 */
[----:B------:R-:W-:Y:S02]  /*1d40*/  USEL UR5, URZ, 0x1, UP0 ;  /* 0x000000013f057887 */ /* 0x000fe40008000000 */
[----:B------:R-:W-:Y:S02]  /*1d50*/  USEL UR8, UR4, URZ, UP0 ;  /* 0x0000003f04087287 */ /* 0x000fe40008000000 */
[----:B------:R-:W-:-:S06]  /*1d60*/  ULOP3.LUT UR5, UR39, UR5, URZ, 0x3c, !UPT ;  /* 0x0000000527057292 */ /* 0x000fcc000f8e3c3f */
[----:B------:R-:W-:-:S07]  /*1d70*/  IMAD.U32 R6, RZ, RZ, UR5 ;  /* 0x00000005ff067e24 */ /* 0x000fce000f8e00ff */
.L_x_33:
[----:B------:R-:W-:Y:S05]  /*1d80*/  @!P0 BRA `(.L_x_27) ;  /* 0x0000000000048947 */ /* 0x000fea0003800000 */
[----:B------:R-:W-:Y:S01]  /*1d90*/  BPT.TRAP 0x1 ;  /* 0x000000040000795c */ /* 0x000fe20000300000 */
.L_x_27:
[----:B------:R-:W-:Y:S01]  /*1da0*/  ULEA UR4, UR8, UR41, 0x3 ;  /* 0x0000002908047291 */ /* 0x000fe2000f8e183f */
[----:B------:R-:W-:-:S08]  /*1db0*/  SHF.L.U32 R4, R6, 0x1f, RZ ;  /* 0x0000001f06047819 */ /* 0x000fd000000006ff */
[----:B------:R1:W2:Y:S01]  /*1dc0*/  SYNCS.PHASECHK.TRANS64.TRYWAIT P1, [UR4], R4 ;  /* 0x00000004ff0075a7 */ /* 0x0002a20008020144 */
[----:B------:R-:W-:Y:S05]  /*1dd0*/  @!P0 BRA `(.L_x_28) ;  /* 0x0000000000048947 */ /* 0x000fea0003800000 */
[----:B------:R-:W-:Y:S01]  /*1de0*/  BPT.TRAP 0x1 ;  /* 0x000000040000795c */ /* 0x000fe20000300000 */
.L_x_28:
[----:B--2---:R-:W-:Y:S05]  /*1df0*/  @P1 BRA `(.L_x_29) ;  /* 0x0000000000081947 */ /* 0x004fea0003800000 */
[----:B------:R-:W2:Y:S02]  /*1e00*/  SYNCS.PHASECHK.TRANS64.TRYWAIT P1, [UR4], R4 ;  /* 0x00000004ff0075a7 */ /* 0x000ea40008020144 */
[----:B--2---:R-:W-:Y:S05]  /*1e10*/  @!P1 BRA `(.L_x_30) ;  /* 0x0000004400b09947 */ /* 0x004fea0003800000 */
.L_x_29:
[----:B------:R-:W-:Y:S01]  /*1e20*/  ULEA UR9, UR8, UR44, 0x9 ;  /* 0x0000002c08097291 */ /* 0x000fe2000f8e483f */
[----:B------:R-:W-:Y:S01]  /*1e30*/  WARPGROUP.ARRIVE ;  /* 0x00000000000079c5 */ /* 0x000fe20000000000 */
[----:B------:R-:W-:Y:S01]  /*1e40*/  ULEA UR10, UR8, UR45, 0x9 ;  /* 0x0000002d080a7291 */ /* 0x000fe2000f8e483f */
[----:B------:R-:W-:Y:S01]  /*1e50*/  UMOV UR5, 0x40000040 ;  /* 0x4000004000057882 */ /* 0x000fe20000000000 */
[----:B------:R-:W-:-:S03]  /*1e60*/  UMOV UR7, 0x40000040 ;  /* 0x4000004000077882 */ /* 0x000fc60000000000 */
[----:B------:R-:W-:Y:S02]  /*1e70*/  UMOV UR4, UR9 ;  /* 0x0000000900047c82 */ /* 0x000fe40008000000 */
[----:B------:R-:W-:Y:S02]  /*1e80*/  UMOV UR6, UR10 ;  /* 0x0000000a00067c82 */ /* 0x000fe40008000000 */
[----:B------:R-:W-:Y:S01]  /*1e90*/  HGMMA.64x64x16.F32 R24, gdesc[UR4], R24, gsb0 ;  /* 0x00e00000041879f0 */ /* 0x000fe20008000818 */
        /* <DEDUP_REMOVED lines=23> */
[----:B------:R-:W-:Y:S01]  /*2010*/  BPT.TRAP 0x1 ;  /* 0x000000040000795c */ /* 0x000fe20000300000 */
.L_x_31:
[----:B------:R-:W-:-:S13]  /*2020*/  ISETP.NE.AND P1, PT, R57, RZ, PT ;  /* 0x000000ff3900720c */ /* 0x000fda0003f25270 */
[----:B-12---:R-:W-:-:S05]  /*2030*/  @P1 LEA R4, R3, UR41, 0x3 ;  /* 0x0000002903041c11 */ /* 0x006fca000f8e18ff */
[----:B------:R-:W-:-:S05]  /*2040*/  @P1 VIADD R5, R4, 0x70 ;  /* 0x0000007004051836 */ /* 0x000fca0000000000 */
[----:B------:R-:W-:-:S04]  /*2050*/  @P1 PRMT R5, R56, 0x654, R5 ;  /* 0x0000065438051816 */ /* 0x000fc80000000005 */
[----:B------:R1:W-:Y:S01]  /*2060*/  @P1 SYNCS.ARRIVE.TRANS64.RED.A1T0 RZ, [R5+URZ], RZ ;  /* 0x000000ff05ff19a7 */ /* 0x0003e2000810043f */
[----:B------:R-:W-:-:S13]  /*2070*/  ISETP.GT.U32.AND P1, PT, R16, 0x1, PT ;  /* 0x000000011000780c */ /* 0x000fda0003f24070 */
[----:B-1----:R-:W-:Y:S05]  /*2080*/  @P1 BRA `(.L_x_32) ;  /* 0x0000000000041947 */ /* 0x002fea0003800000 */
[----:B------:R-:W-:Y:S01]  /*2090*/  BPT.TRAP 0x1 ;  /* 0x000000040000795c */ /* 0x000fe20000300000 */
.L_x_32:
[----:B------:R-:W-:Y:S01]  /*20a0*/  UIADD3 UR8, UR8, 0x1, URZ ;  /* 0x0000000108087890 */ /* 0x000fe2000fffe03f */
[C---:B------:R-:W-:Y:S01]  /*20b0*/  ISETP.GT.AND P2, PT, R0.reuse, 0x1, PT ;  /* 0x000000010000780c */ /* 0x040fe20003f44270 */
[----:B------:R-:W-:Y:S02]  /*20c0*/  VIADD R3, R3, 0x1 ;  /* 0x0000000103037836 */ /* 0x000fe40000000000 */
[----:B------:R-:W-:Y:S01]  /*20d0*/  UISETP.NE.AND UP0, UPT, UR8, 0xe, UPT ;  /* 0x0000000e0800788c */ /* 0x000fe2000bf05270 */
[----:B------:R-:W-:Y:S02]  /*20e0*/  VIADD R0, R0, 0xffffffff ;  /* 0xffffffff00007836 */ /* 0x000fe40000000000 */
[C---:B------:R-:W-:Y:S01]  /*20f0*/  ISETP.NE.AND P1, PT, R3.reuse, 0xe, PT ;  /* 0x0000000e0300780c */ /* 0x040fe20003f25270 */
[----:B------:R-:W-:Y:S02]  /*2100*/  USEL UR4, URZ, 0x1, UP0 ;  /* 0x000000013f047887 */ /* 0x000fe40008000000 */
[----:B------:R-:W-:Y:S01]  /*2110*/  USEL UR8, UR8, URZ, UP0 ;  /* 0x0000003f08087287 */ /* 0x000fe20008000000 */
[----:B------:R-:W-:-:S03]  /*2120*/  SEL R3, R3, RZ, P1 ;  /* 0x000000ff03037207 */ /* 0x000fc60000800000 */
[----:B------:R-:W-:Y:S01]  /*2130*/  LOP3.LUT R6, R6, UR4, RZ, 0x3c, !PT ;  /* 0x0000000406067c12 */ /* 0x000fe2000f8e3cff */
[----:B------:R-:W-:Y:S07]  /*2140*/  @P2 BRA `(.L_x_33) ;  /* 0xfffffffc000c2947 */ /* 0x000fee000383ffff */
.L_x_26:
[----:B------:R-:W1:Y:S01]  /*2150*/  LDC R0, c[0x0][0x28c] ;  /* 0x0000a300ff007b82 */ /* 0x000e620000000800 */
[----:B------:R2:W-:Y:S01]  /*2160*/  SYNCS.ARRIVE.TRANS64.A1T0 RZ, [R64+UR47], RZ ;  /* 0x000000ff40ff79a7 */ /* 0x0005e2000810002f */
[----:B-1----:R-:W-:-:S13]  /*2170*/  ISETP.GE.AND P1, PT, R0, 0x1, PT ;  /* 0x000000010000780c */ /* 0x002fda0003f26270 */
[----:B--2---:R-:W-:Y:S05]  /*2180*/  @!P1 BRA `(.L_x_34) ;  /* 0x00000000004c9947 */ /* 0x004fea0003800000 */
[----:B------:R-:W-:Y:S05]  /*2190*/  @!P0 BRA `(.L_x_35) ;  /* 0x0000000000048947 */ /* 0x000fea0003800000 */
[----:B------:R-:W-:Y:S01]  /*21a0*/  BPT.TRAP 0x1 ;  /* 0x000000040000795c */ /* 0x000fe20000300000 */
.L_x_35:
[----:B------:R-:W-:Y:S01]  /*21b0*/  ISETP.NE.AND P0, PT, R57, RZ, PT ;  /* 0x000000ff3900720c */ /* 0x000fe20003f05270 */
[----:B------:R-:W-:Y:S01]  /*21c0*/  BSSY B0, `(.L_x_36) ;  /* 0x000000d000007945 */ /* 0x000fe20003800000 */
[----:B------:R-:W-:-:S11]  /*21d0*/  ISETP.GT.U32.AND P1, PT, R16, 0x1, PT ;  /* 0x000000011000780c */ /* 0x000fd60003f24070 */
[----:B------:R-:W-:Y:S05]  /*21e0*/  @!P0 BRA `(.L_x_37) ;  /* 0x0000000000288947 */ /* 0x000fea0003800000 */
[----:B------:R-:W-:-:S04]  /*21f0*/  UIADD3 UR6, UR43, UR38, URZ ;  /* 0x000000262b067290 */ /* 0x000fc8000fffe03f */
[----:B------:R-:W-:-:S04]  /*2200*/  USHF.R.U32.HI UR4, URZ, 0x1, UR6 ;  /* 0x000000013f047899 */ /* 0x000fc80008011606 */
[----:B------:R-:W-:-:S04]  /*2210*/  UIMAD.WIDE.U32 UR4, UR4, -0x6db6db6d, URZ ;  /* 0x92492493040478a5 */ /* 0x000fc8000f8e003f */
[----:B------:R-:W-:-:S04]  /*2220*/  USHF.R.U32.HI UR4, URZ, 0x2, UR5 ;  /* 0x000000023f047899 */ /* 0x000fc80008011605 */
[----:B------:R-:W-:-:S04]  /*2230*/  UIMAD UR6, UR4, -0xe, UR6 ;  /* 0xfffffff2040678a4 */ /* 0x000fc8000f8e0206 */
[----:B------:R-:W-:-:S04]  /*2240*/  ULEA UR6, UR6, UR41, 0x3 ;  /* 0x0000002906067291 */ /* 0x000fc8000f8e183f */
[----:B------:R-:W-:-:S06]  /*2250*/  UIADD3 UR6, UR6, 0x70, URZ ;  /* 0x0000007006067890 */ /* 0x000fcc000fffe03f */
[----:B------:R-:W-:-:S05]  /*2260*/  IMAD.U32 R3, RZ, RZ, UR6 ;  /* 0x00000006ff037e24 */ /* 0x000fca000f8e00ff */
[----:B------:R-:W-:-:S04]  /*2270*/  PRMT R0, R56, 0x654, R3 ;  /* 0x0000065438007816 */ /* 0x000fc80000000003 */
[----:B------:R1:W-:Y:S03]  /*2280*/  SYNCS.ARRIVE.TRANS64.RED.A1T0 RZ, [R0+URZ], RZ ;  /* 0x000000ff00ff79a7 */ /* 0x0003e6000810043f */
.L_x_37:
[----:B------:R-:W-:Y:S05]  /*2290*/  BSYNC B0 ;  /* 0x0000000000007941 */ /* 0x000fea0003800000 */
.L_x_36:
[----:B------:R-:W-:Y:S05]  /*22a0*/  @P1 BRA `(.L_x_34) ;  /* 0x0000000000041947 */ /* 0x000fea0003800000 */
[----:B------:R-:W-:Y:S01]  /*22b0*/  BPT.TRAP 0x1 ;  /* 0x000000040000795c */ /* 0x000fe20000300000 */
.L_x_34:
[----:B-1----:R-:W-:Y:S01]  /*22c0*/  SHF.L.U32 R0, R73, 0x1f, RZ ;  /* 0x0000001f49007819 */ /* 0x002fe200000006ff */
[----:B------:R-:W-:Y:S01]  /*22d0*/  UIADD3 UR38, UR46, UR38, URZ ;  /* 0x000000262e267290 */ /* 0x000fe2000fffe03f */
[----:B------:R-:W1:Y:S01]  /*22e0*/  LDC R7, c[0x0][0x288] ;  /* 0x0000a200ff077b82 */ /* 0x000e620000000800 */
[----:B------:R-:W-:Y:S01]  /*22f0*/  UISETP.GE.U32.AND UP1, UPT, UR46, 0xe, UPT ;  /* 0x0000000e2e00788c */ /* 0x000fe2000bf26070 */
[----:B------:R-:W-:Y:S01]  /*2300*/  IMAD.SHL.U32 R8, R62, 0x2, RZ ;  /* 0x000000023e087824 */ /* 0x000fe200078e00ff */
[----:B------:R-:W-:Y:S02]  /*2310*/  UISETP.GT.U32.AND UP0, UPT, UR38, 0xd, UPT ;  /* 0x0000000d2600788c */ /* 0x000fe4000bf04070 */
[----:B------:R-:W-:Y:S02]  /*2320*/  USHF.R.U32.HI UR4, URZ, 0x1, UR38 ;  /* 0x000000013f047899 */ /* 0x000fe40008011626 */
[----:B------:R-:W-:Y:S01]  /*2330*/  UISETP.LT.U32.AND UP0, UPT, UR46, 0xe, UP0 ;  /* 0x0000000e2e00788c */ /* 0x000fe20008701070 */
[----:B------:R-:W2:Y:S01]  /*2340*/  SYNCS.PHASECHK.TRANS64.TRYWAIT P0, [R63+UR42+0x10], R0 ;  /* 0x000010003f0075a7 */ /* 0x000ea2000800016a */
[----:B------:R-:W-:Y:S01]  /*2350*/  UIMAD.WIDE.U32 UR4, UR4, -0x6db6db6d, URZ ;  /* 0x92492493040478a5 */ /* 0x000fe2000f8e003f */
[----:B------:R-:W-:Y:S01]  /*2360*/  SHF.R.S32.HI R9, RZ, 0x1f, R8 ;  /* 0x0000001fff097819 */ /* 0x000fe20000011408 */
[----:B------:R-:W-:-:S02]  /*2370*/  USEL UR6, URZ, 0x1, !UP0 ;  /* 0x000000013f067887 */ /* 0x000fc4000c000000 */
[----:B------:R-:W-:Y:S02]  /*2380*/  USHF.R.U32.HI UR4, URZ, 0x2, UR5 ;  /* 0x000000023f047899 */ /* 0x000fe40008011605 */
[----:B------:R-:W-:Y:S02]  /*2390*/  ULOP3.LUT UR39, UR39, UR6, URZ, 0x3c, !UPT ;  /* 0x0000000627277292 */ /* 0x000fe4000f8e3c3f */
[----:B------:R-:W-:Y:S02]  /*23a0*/  UIMAD UR38, UR4, -0xe, UR38 ;  /* 0xfffffff2042678a4 */ /* 0x000fe4000f8e0226 */
[----:B------:R-:W-:Y:S01]  /*23b0*/  @UP1 ULOP3.LUT UR39, UR39, 0x1, UR4, 0x78, !UPT ;  /* 0x0000000127271892 */ /* 0x000fe2000f8e7804 */
[----:B-12---:R-:W-:Y:S11]  /*23c0*/  @!P0 BRA `(.L_x_38) ;  /* 0x00000040005c8947 */ /* 0x006ff60003800000 */
.L_x_138:
[----:B-1----:R-:W-:Y:S01]  /*23d0*/  IMAD.SHL.U32 R0, R19, 0x40, RZ ;  /* 0x0000004013007824 */ /* 0x002fe200078e00ff */
[----:B------:R-:W-:Y:S01]  /*23e0*/  ULDC UR6, c[0x0][0x284] ;  /* 0x0000a10000067ab9 */ /* 0x000fe20000000800 */
[----:B------:R-:W-:Y:S01]  /*23f0*/  IMAD.SHL.U32 R14, R22, 0x40, RZ ;  /* 0x00000040160e7824 */ /* 0x000fe200078e00ff */
[----:B------:R-:W-:Y:S01]  /*2400*/  SHF.R.S32.HI R11, RZ, 0x1f, R2 ;  /* 0x0000001fff0b7819 */ /* 0x000fe20000011402 */
[----:B------:R-:W-:Y:S01]  /*2410*/  ULDC.64 UR4, c[0x0][0x5d0] ;  /* 0x0001740000047ab9 */ /* 0x000fe20000000a00 */
[----:B------:R-:W-:Y:S01]  /*2420*/  ISETP.GE.AND P0, PT, R0, UR6, PT ;  /* 0x0000000600007c0c */ /* 0x000fe2000bf06270 */
[----:B------:R-:W-:Y:S01]  /*2430*/  IMAD.WIDE.U32 R4, R2, UR4, R8 ;  /* 0x0000000402047c25 */ /* 0x000fe2000f8e0008 */
[----:B------:R-:W-:Y:S02]  /*2440*/  SHF.R.S32.HI R15, RZ, 0x1f, R14 ;  /* 0x0000001fff0f7819 */ /* 0x000fe4000001140e */
[C---:B------:R-:W-:Y:S01]  /*2450*/  ISETP.GE.OR P0, PT, R14.reuse, R7, P0 ;  /* 0x000000070e00720c */ /* 0x040fe20000706670 */
[----:B------:R-:W-:Y:S01]  /*2460*/  IMAD R3, R11, UR4, RZ ;  /* 0x000000040b037c24 */ /* 0x000fe2000f8e02ff */
[----:B------:R-:W-:-:S03]  /*2470*/  IADD3 R4, P1, R14, R4, RZ ;  /* 0x000000040e047210 */ /* 0x000fc60007f3e0ff */
[----:B------:R-:W-:-:S05]  /*2480*/  IMAD R3, R2, UR5, R3 ;  /* 0x0000000502037c24 */ /* 0x000fca000f8e0203 */
[----:B------:R-:W-:-:S03]  /*2490*/  IADD3.X R5, R15, R5, R3, P1, !PT ;  /* 0x000000050f057210 */ /* 0x000fc60000ffe403 */
[----:B------:R-:W-:Y:S05]  /*24a0*/  @P0 BRA `(.L_x_39) ;  /* 0x0000002000b00947 */ /* 0x000fea0003800000 */
[----:B------:R-:W1:Y:S01]  /*24b0*/  LDC.64 R76, c[0x0][0x5c8] ;  /* 0x00017200ff4c7b82 */ /* 0x000e620000000a00 */
[----:B-----5:R-:W-:Y:S01]  /*24c0*/  FSETP.NEU.AND P0, PT, R59, RZ, PT ;  /* 0x000000ff3b00720b */ /* 0x020fe20003f0d000 */
[----:B------:R-:W-:Y:S01]  /*24d0*/  IMAD R3, R62, -0x2, R7 ;  /* 0xfffffffe3e037824 */ /* 0x000fe200078e0207 */
[----:B------:R-:W-:Y:S01]  /*24e0*/  BSSY B0, `(.L_x_39) ;  /* 0x0000228000007945 */ /* 0x000fe20003800000 */
[----:B------:R-:W-:-:S04]  /*24f0*/  IMAD.WIDE R68, R19, 0x40, R60 ;  /* 0x0000004013447825 */ /* 0x000fc800078e023c */
[----:B------:R-:W-:Y:S02]  /*2500*/  IMAD.IADD R3, R3, 0x1, -R14 ;  /* 0x0000000103037824 */ /* 0x000fe400078e0a0e */
[----:B------:R-:W-:-:S03]  /*2510*/  IMAD.IADD R0, R67, 0x1, -R0 ;  /* 0x0000000143007824 */ /* 0x000fc600078e0a00 */
[----:B------:R-:W-:-:S04]  /*2520*/  ISETP.GT.AND P2, PT, R3, RZ, PT ;  /* 0x000000ff0300720c */ /* 0x000fc80003f44270 */
[----:B------:R-:W-:Y:S01]  /*2530*/  ISETP.GT.AND P1, PT, R0, RZ, P2 ;  /* 0x000000ff0000720c */ /* 0x000fe20001724270 */
[-C--:B-1----:R-:W-:Y:S02]  /*2540*/  IMAD R6, R69, R76.reuse, RZ ;  /* 0x0000004c45067224 */ /* 0x082fe400078e02ff */
[----:B------:R-:W-:-:S04]  /*2550*/  IMAD.WIDE.U32 R70, R68, R76, R4 ;  /* 0x0000004c44467225 */ /* 0x000fc800078e0004 */
[----:B------:R-:W-:-:S04]  /*2560*/  IMAD R5, R68, R77, R6 ;  /* 0x0000004d44057224 */ /* 0x000fc800078e0206 */
[----:B------:R-:W-:Y:S01]  /*2570*/  IMAD.IADD R7, R71, 0x1, R5 ;  /* 0x0000000147077824 */ /* 0x000fe200078e0205 */
[----:B------:R-:W-:Y:S06]  /*2580*/  @!P0 BRA `(.L_x_40) ;  /* 0x0000001400e48947 */ /* 0x000fec0003800000 */
[----:B------:R-:W1:Y:S01]  /*2590*/  LDC.64 R74, c[0x0][0x5b8] ;  /* 0x00016e00ff4a7b82 */ /* 0x000e620000000a00 */
[----:B------:R-:W-:-:S07]  /*25a0*/  ULDC.64 UR4, c[0x0][0x5c0] ;  /* 0x0001700000047ab9 */ /* 0x000fce0000000a00 */
[----:B------:R-:W2:Y:S08]  /*25b0*/  LDC.64 R78, c[0x0][0x5b0] ;  /* 0x00016c00ff4e7b82 */ /* 0x000eb00000000a00 */
[----:B------:R-:W0:Y:S01]  /*25c0*/  LDC.64 R80, c[0x0][0x5a8] ;  /* 0x00016a00ff507b82 */ /* 0x000e220000000a00 */
[-C--:B-1----:R-:W-:Y:S02]  /*25d0*/  IMAD R6, R11, R74.reuse, RZ ;  /* 0x0000004a0b067224 */ /* 0x082fe400078e02ff */
[----:B------:R-:W-:-:S04]  /*25e0*/  IMAD.WIDE.U32 R4, R2, R74, R8 ;  /* 0x0000004a02047225 */ /* 0x000fc800078e0008 */
[----:B------:R-:W-:Y:S01]  /*25f0*/  IMAD R71, R2, R75, R6 ;  /* 0x0000004b02477224 */ /* 0x000fe200078e0206 */
[----:B------:R-:W-:Y:S01]  /*2600*/  IADD3 R10, P0, R14, R4, RZ ;  /* 0x000000040e0a7210 */ /* 0x000fe20007f1e0ff */
[----:B--2---:R-:W-:-:S03]  /*2610*/  IMAD R4, R69, R78, RZ ;  /* 0x0000004e45047224 */ /* 0x004fc600078e02ff */
[----:B------:R-:W-:Y:S01]  /*2620*/  IADD3.X R11, R15, R5, R71, P0, !PT ;  /* 0x000000050f0b7210 */ /* 0x000fe200007fe447 */
[C---:B------:R-:W-:Y:S02]  /*2630*/  IMAD R75, R68.reuse, R79, R4 ;  /* 0x0000004f444b7224 */ /* 0x040fe400078e0204 */
[----:B------:R-:W-:-:S04]  /*2640*/  IMAD.WIDE.U32 R4, R68, R78, R10 ;  /* 0x0000004e44047225 */ /* 0x000fc800078e000a */
[----:B------:R-:W-:Y:S01]  /*2650*/  IMAD.IADD R5, R5, 0x1, R75 ;  /* 0x0000000105057824 */ /* 0x000fe200078e024b */
[----:B0-----:R-:W-:-:S04]  /*2660*/  LEA R12, P0, R4, R80, 0x1 ;  /* 0x00000050040c7211 */ /* 0x001fc800078008ff */
[----:B------:R-:W-:-:S05]  /*2670*/  LEA.HI.X R13, R4, R81, R5, 0x1, P0 ;  /* 0x00000051040d7211 */ /* 0x000fca00000f0c05 */
[----:B------:R-:W2:Y:S01]  /*2680*/  @P1 LDG.E.LTC128B.U16 R19, desc[UR36][R12.64] ;  /* 0x000000240c131981 */ /* 0x000ea2000c1e1520 */
[----:B------:R-:W-:Y:S01]  /*2690*/  IMAD.WIDE.U32 R4, R68, R78, R14 ;  /* 0x0000004e44047225 */ /* 0x000fe200078e000e */
[----:B------:R-:W-:Y:S02]  /*26a0*/  BSSY B1, `(.L_x_41) ;  /* 0x0000015000017945 */ /* 0x000fe40003800000 */
[----:B------:R-:W-:-:S04]  /*26b0*/  IADD3 R20, P0, R8, R4, RZ ;  /* 0x0000000408147210 */ /* 0x000fc80007f1e0ff */
[----:B------:R-:W-:Y:S02]  /*26c0*/  IADD3.X R21, R9, R75, R5, P0, !PT ;  /* 0x0000004b09157210 */ /* 0x000fe400007fe405 */
[----:B------:R-:W-:Y:S01]  /*26d0*/  LEA R6, P0, R70, UR4, 0x1 ;  /* 0x0000000446067c11 */ /* 0x000fe2000f8008ff */
[----:B------:R-:W-:-:S03]  /*26e0*/  IMAD.WIDE.U32 R20, R2, R74, R20 ;  /* 0x0000004a02147225 */ /* 0x000fc600078e0014 */
[----:B------:R-:W-:Y:S02]  /*26f0*/  LEA.HI.X R7, R70, UR5, R7, 0x1, P0 ;  /* 0x0000000546077c11 */ /* 0x000fe400080f0c07 */
[----:B------:R-:W-:-:S04]  /*2700*/  ISETP.GT.AND P0, PT, R3, 0x1, PT ;  /* 0x000000010300780c */ /* 0x000fc80003f04270 */
[----:B------:R-:W-:Y:S01]  /*2710*/  ISETP.GT.AND P3, PT, R0, RZ, P0 ;  /* 0x000000ff0000720c */ /* 0x000fe20000764270 */
[----:B--2---:R-:W-:-:S05]  /*2720*/  HADD2.F32 R4, -RZ, R19.H0_H0 ;  /* 0x20000013ff047230 */ /* 0x004fca0000004100 */
[----:B------:R-:W-:Y:S01]  /*2730*/  FMUL R5, R4, R59 ;  /* 0x0000003b04057220 */ /* 0x000fe20000400000 */
[----:B------:R-:W-:-:S03]  /*2740*/  LEA R4, P4, R20, R80, 0x1 ;  /* 0x0000005014047211 */ /* 0x000fc600078808ff */
[----:B------:R-:W-:-:S05]  /*2750*/  FFMA R5, R24, R58, R5 ;  /* 0x0000003a18057223 */ /* 0x000fca0000000005 */
[----:B------:R-:W-:Y:S01]  /*2760*/  F2FP.F16.F32.PACK_AB R12, RZ, R5 ;  /* 0x00000005ff0c723e */ /* 0x000fe200000000ff */
[----:B------:R-:W-:-:S03]  /*2770*/  IMAD.IADD R5, R71, 0x1, R21 ;  /* 0x0000000147057824 */ /* 0x000fc600078e0215 */
[----:B------:R-:W-:Y:S01]  /*2780*/  PRMT R13, R12, 0x7610, R13 ;  /* 0x000076100c0d7816 */ /* 0x000fe2000000000d */
[----:B------:R-:W-:Y:S01]  /*2790*/  IMAD.SHL.U32 R12, R78, 0x8, RZ ;  /* 0x000000084e0c7824 */ /* 0x000fe200078e00ff */
[----:B------:R-:W-:-:S03]  /*27a0*/  LEA.HI.X R5, R20, R81, R5, 0x1, P4 ;  /* 0x0000005114057211 */ /* 0x000fc600020f0c05 */
[----:B------:R0:W-:Y:S02]  /*27b0*/  @P1 STG.E.U16 desc[UR36][R6.64], R13 ;  /* 0x0000000d06001986 */ /* 0x0001e4000c101524 */
[----:B0-----:R-:W-:Y:S01]  /*27c0*/  SHF.L.U64.HI R13, R78, 0x3, R79 ;  /* 0x000000034e0d7819 */ /* 0x001fe2000001024f */
[----:B------:R-:W-:Y:S06]  /*27d0*/  @!P3 BRA `(.L_x_42) ;  /* 0x000000000004b947 */ /* 0x000fec0003800000 */
[----:B------:R0:W5:Y:S02]  /*27e0*/  LDG.E.LTC128B.U16 R19, desc[UR36][R4.64+0x2] ;  /* 0x0000022404137981 */ /* 0x000164000c1e1520 */
.L_x_42:
[----:B------:R-:W-:Y:S05]  /*27f0*/  BSYNC B1 ;  /* 0x0000000000017941 */ /* 0x000fea0003800000 */
.L_x_41:
[----:B-----5:R-:W-:Y:S01]  /*2800*/  HADD2.F32 R20, -RZ, R19.H0_H0 ;  /* 0x20000013ff147230 */ /* 0x020fe20000004100 */
[----:B------:R-:W-:Y:S01]  /*2810*/  ISETP.GT.AND P2, PT, R0, 0x8, P2 ;  /* 0x000000080000780c */ /* 0x000fe20001744270 */
[----:B------:R-:W-:-:S04]  /*2820*/  IMAD.WIDE.U32 R68, R68, R78, R12 ;  /* 0x0000004e44447225 */ /* 0x000fc800078e000c */
[----:B------:R-:W-:Y:S01]  /*2830*/  FMUL R20, R20, R59 ;  /* 0x0000003b14147220 */ /* 0x000fe20000400000 */
[----:B------:R-:W-:Y:S01]  /*2840*/  IMAD.IADD R75, R75, 0x1, R69 ;  /* 0x000000014b4b7824 */ /* 0x000fe200078e0245 */
[----:B------:R-:W-:Y:S02]  /*2850*/  IADD3 R10, P1, R10, R68, RZ ;  /* 0x000000440a0a7210 */ /* 0x000fe40007f3e0ff */
[----:B------:R-:W-:-:S03]  /*2860*/  FFMA R20, R25, R58, R20 ;  /* 0x0000003a19147223 */ /* 0x000fc60000000014 */
[----:B------:R-:W-:Y:S01]  /*2870*/  IMAD.X R11, R75, 0x1, R11, P1 ;  /* 0x000000014b0b7824 */ /* 0x000fe200008e060b */
[C---:B------:R-:W-:Y:S02]  /*2880*/  LEA R12, P1, R10.reuse, R80, 0x1 ;  /* 0x000000500a0c7211 */ /* 0x040fe400078208ff */
[----:B------:R-:W-:Y:S02]  /*2890*/  F2FP.F16.F32.PACK_AB R20, RZ, R20 ;  /* 0x00000014ff14723e */ /* 0x000fe400000000ff */
[----:B------:R-:W-:-:S03]  /*28a0*/  LEA.HI.X R13, R10, R81, R11, 0x1, P1 ;  /* 0x000000510a0d7211 */ /* 0x000fc600008f0c0b */
[----:B------:R1:W-:Y:S04]  /*28b0*/  @P3 STG.E.U16 desc[UR36][R6.64+0x2], R20 ;  /* 0x0000021406003986 */ /* 0x0003e8000c101524 */
[----:B------:R-:W2:Y:S01]  /*28c0*/  @P2 LDG.E.LTC128B.U16 R19, desc[UR36][R12.64] ;  /* 0x000000240c132981 */ /* 0x000ea2000c1e1520 */
[----:B------:R-:W-:Y:S01]  /*28d0*/  IADD3 R14, P1, P3, R8, R68, R14 ;  /* 0x00000044080e7210 */ /* 0x000fe20007b3e00e */
[----:B------:R-:W-:Y:S01]  /*28e0*/  BSSY B1, `(.L_x_43) ;  /* 0x0000011000017945 */ /* 0x000fe20003800000 */
[C---:B------:R-:W-:Y:S02]  /*28f0*/  SHF.L.U64.HI R11, R76.reuse, 0x4, R77 ;  /* 0x000000044c0b7819 */ /* 0x040fe4000001024d */
[----:B------:R-:W-:Y:S02]  /*2900*/  IADD3.X R15, R9, R75, R15, P1, P3 ;  /* 0x0000004b090f7210 */ /* 0x000fe40000fe640f */
[----:B------:R-:W-:-:S02]  /*2910*/  LEA R10, P1, R76, R6, 0x4 ;  /* 0x000000064c0a7211 */ /* 0x000fc400078220ff */
[----:B------:R-:W-:Y:S01]  /*2920*/  ISETP.GT.AND P0, PT, R0, 0x8, P0 ;  /* 0x000000080000780c */ /* 0x000fe20000704270 */
[----:B------:R-:W-:-:S04]  /*2930*/  IMAD.WIDE.U32 R14, R2, R74, R14 ;  /* 0x0000004a020e7225 */ /* 0x000fc800078e000e */
[----:B------:R-:W-:Y:S02]  /*2940*/  IMAD.X R11, R11, 0x1, R7, P1 ;  /* 0x000000010b0b7824 */ /* 0x000fe400008e0607 */
[----:B------:R-:W-:Y:S02]  /*2950*/  IMAD.IADD R2, R71, 0x1, R15 ;  /* 0x0000000147027824 */ /* 0x000fe400078e020f */
[----:B--2---:R-:W-:-:S05]  /*2960*/  HADD2.F32 R8, -RZ, R19.H0_H0 ;  /* 0x20000013ff087230 */ /* 0x004fca0000004100 */
[----:B------:R-:W-:Y:S01]  /*2970*/  FMUL R9, R8, R59 ;  /* 0x0000003b08097220 */ /* 0x000fe20000400000 */
[----:B------:R-:W-:-:S03]  /*2980*/  LEA R8, P3, R14, R80, 0x1 ;  /* 0x000000500e087211 */ /* 0x000fc600078608ff */
[----:B------:R-:W-:-:S05]  /*2990*/  FFMA R9, R26, R58, R9 ;  /* 0x0000003a1a097223 */ /* 0x000fca0000000009 */
[----:B------:R-:W-:Y:S02]  /*29a0*/  F2FP.F16.F32.PACK_AB R12, RZ, R9 ;  /* 0x00000009ff0c723e */ /* 0x000fe400000000ff */
[----:B------:R-:W-:-:S03]  /*29b0*/  LEA.HI.X R9, R14, R81, R2, 0x1, P3 ;  /* 0x000000510e097211 */ /* 0x000fc600018f0c02 */
[----:B------:R1:W-:Y:S01]  /*29c0*/  @P2 STG.E.U16 desc[UR36][R10.64], R12 ;  /* 0x0000000c0a002986 */ /* 0x0003e2000c101524 */
[----:B------:R-:W-:Y:S05]  /*29d0*/  @!P0 BRA `(.L_x_44) ;  /* 0x0000000000048947 */ /* 0x000fea0003800000 */
[----:B------:R2:W5:Y:S02]  /*29e0*/  LDG.E.LTC128B.U16 R19, desc[UR36][R8.64+0x2] ;  /* 0x0000022408137981 */ /* 0x000564000c1e1520 */
.L_x_44:
[----:B------:R-:W-:Y:S05]  /*29f0*/  BSYNC B1 ;  /* 0x0000000000017941 */ /* 0x000fea0003800000 */
.L_x_43:
[----:B-----5:R-:W-:Y:S01]  /*2a00*/  HADD2.F32 R2, -RZ, R19.H0_H0 ;  /* 0x20000013ff027230 */ /* 0x020fe20000004100 */
[----:B------:R-:W-:Y:S01]  /*2a10*/  ISETP.GT.AND P1, PT, R3, 0x8, PT ;  /* 0x000000080300780c */ /* 0x000fe20003f24270 */
[----:B------:R-:W-:Y:S03]  /*2a20*/  BSSY B1, `(.L_x_45) ;  /* 0x0000008000017945 */ /* 0x000fe60003800000 */
[----:B------:R-:W-:Y:S01]  /*2a30*/  FMUL R2, R2, R59 ;  /* 0x0000003b02027220 */ /* 0x000fe20000400000 */
[----:B------:R-:W-:-:S03]  /*2a40*/  ISETP.GT.AND P2, PT, R0, RZ, P1 ;  /* 0x000000ff0000720c */ /* 0x000fc60000f44270 */
[----:B------:R-:W-:-:S05]  /*2a50*/  FFMA R2, R27, R58, R2 ;  /* 0x0000003a1b027223 */ /* 0x000fca0000000002 */
[----:B------:R-:W-:-:S05]  /*2a60*/  F2FP.F16.F32.PACK_AB R2, RZ, R2 ;  /* 0x00000002ff02723e */ /* 0x000fca00000000ff */
[----:B------:R3:W-:Y:S01]  /*2a70*/  @P0 STG.E.U16 desc[UR36][R10.64+0x2], R2 ;  /* 0x000002020a000986 */ /* 0x0007e2000c101524 */
[----:B------:R-:W-:Y:S05]  /*2a80*/  @!P2 BRA `(.L_x_46) ;  /* 0x000000000004a947 */ /* 0x000fea0003800000 */
[----:B------:R4:W5:Y:S02]  /*2a90*/  LDG.E.LTC128B.U16 R19, desc[UR36][R4.64+0x10] ;  /* 0x0000102404137981 */ /* 0x000964000c1e1520 */
.L_x_46:
[----:B------:R-:W-:Y:S05]  /*2aa0*/  BSYNC B1 ;  /* 0x0000000000017941 */ /* 0x000fea0003800000 */
.L_x_45:
[----:B---3-5:R-:W-:Y:S01]  /*2ab0*/  HADD2.F32 R2, -RZ, R19.H0_H0 ;  /* 0x20000013ff027230 */ /* 0x028fe20000004100 */
        /* <DEDUP_REMOVED lines=9> */
.L_x_48:
[----:B------:R-:W-:Y:S05]  /*2b50*/  BSYNC B1 ;  /* 0x0000000000017941 */ /* 0x000fea0003800000 */
.L_x_47:
[----:B-----5:R-:W-:Y:S01]  /*2b60*/  HADD2.F32 R2, -RZ, R19.H0_H0 ;  /* 0x20000013ff027230 */ /* 0x020fe20000004100 */
[----:B------:R-:W-:Y:S01]  /*2b70*/  ISETP.GT.AND P1, PT, R0, 0x8, P1 ;  /* 0x000000080000780c */ /* 0x000fe20000f24270 */
[----:B------:R-:W-:Y:S03]  /*2b80*/  BSSY B1, `(.L_x_49) ;  /* 0x0000007000017945 */ /* 0x000fe60003800000 */
[----:B------:R-:W-:-:S04]  /*2b90*/  FMUL R2, R2, R59 ;  /* 0x0000003b02027220 */ /* 0x000fc80000400000 */
[----:B------:R-:W-:-:S05]  /*2ba0*/  FFMA R2, R29, R58, R2 ;  /* 0x0000003a1d027223 */ /* 0x000fca0000000002 */
[----:B------:R-:W-:-:S05]  /*2bb0*/  F2FP.F16.F32.PACK_AB R2, RZ, R2 ;  /* 0x00000002ff02723e */ /* 0x000fca00000000ff */
[----:B------:R0:W-:Y:S01]  /*2bc0*/  @P3 STG.E.U16 desc[UR36][R6.64+0x12], R2 ;  /* 0x0000120206003986 */ /* 0x0001e2000c101524 */
[----:B------:R-:W-:Y:S05]  /*2bd0*/  @!P1 BRA `(.L_x_50) ;  /* 0x0000000000049947 */ /* 0x000fea0003800000 */
[----:B------:R0:W5:Y:S02]  /*2be0*/  LDG.E.LTC128B.U16 R19, desc[UR36][R8.64+0x10] ;  /* 0x0000102408137981 */ /* 0x000164000c1e1520 */
.L_x_50:
[----:B------:R-:W-:Y:S05]  /*2bf0*/  BSYNC B1 ;  /* 0x0000000000017941 */ /* 0x000fea0003800000 */
.L_x_49:
[----:B0----5:R-:W-:Y:S01]  /*2c00*/  HADD2.F32 R2, -RZ, R19.H0_H0 ;  /* 0x20000013ff027230 */ /* 0x021fe20000004100 */
[----:B------:R-:W-:Y:S01]  /*2c10*/  ISETP.GT.AND P0, PT, R0, 0x8, P0 ;  /* 0x000000080000780c */ /* 0x000fe20000704270 */
[----:B------:R-:W-:Y:S03]  /*2c20*/  BSSY B1, `(.L_x_51) ;  /* 0x0000007000017945 */ /* 0x000fe60003800000 */
[----:B---3--:R-:W-:-:S04]  /*2c30*/  FMUL R13, R2, R59 ;  /* 0x0000003b020d7220 */ /* 0x008fc80000400000 */
[----:B------:R-:W-:-:S05]  /*2c40*/  FFMA R13, R30, R58, R13 ;  /* 0x0000003a1e0d7223 */ /* 0x000fca000000000d */
[----:B------:R-:W-:-:S05]  /*2c50*/  F2FP.F16.F32.PACK_AB R13, RZ, R13 ;  /* 0x0000000dff0d723e */ /* 0x000fca00000000ff */
[----:B------:R0:W-:Y:S01]  /*2c60*/  @P1 STG.E.U16 desc[UR36][R10.64+0x10], R13 ;  /* 0x0000100d0a001986 */ /* 0x0001e2000c101524 */
[----:B------:R-:W-:Y:S05]  /*2c70*/  @!P0 BRA `(.L_x_52) ;  /* 0x0000000000048947 */ /* 0x000fea0003800000 */
[----:B------:R3:W5:Y:S02]  /*2c80*/  LDG.E.LTC128B.U16 R19, desc[UR36][R8.64+0x12] ;  /* 0x0000122408137981 */ /* 0x000764000c1e1520 */
.L_x_52:
[----:B------:R-:W-:Y:S05]  /*2c90*/  BSYNC B1 ;  /* 0x0000000000017941 */ /* 0x000fea0003800000 */
.L_x_51:
        /* <DEDUP_REMOVED lines=10> */
.L_x_54:
[----:B------:R-:W-:Y:S05]  /*2d40*/  BSYNC B1 ;  /* 0x0000000000017941 */ /* 0x000fea0003800000 */
.L_x_53:
[----:B0----5:R-:W-:Y:S01]  /*2d50*/  HADD2.F32 R2, -RZ, R19.H0_H0 ;  /* 0x20000013ff027230 */ /* 0x021fe20000004100 */
        /* <DEDUP_REMOVED lines=9> */
.L_x_56:
[----:B------:R-:W-:Y:S05]  /*2df0*/  BSYNC B1 ;  /* 0x0000000000017941 */ /* 0x000fea0003800000 */
.L_x_55:
        /* <DEDUP_REMOVED lines=9> */
.L_x_58:
[----:B------:R-:W-:Y:S05]  /*2e90*/  BSYNC B1 ;  /* 0x0000000000017941 */ /* 0x000fea0003800000 */
.L_x_57:
[----:B0----5:R-:W-:Y:S01]  /*2ea0*/  HADD2.F32 R2, -RZ, R19.H0_H0 ;  /* 0x20000013ff027230 */ /* 0x021fe20000004100 */
        /* <DEDUP_REMOVED lines=8> */
.L_x_60:
[----:B------:R-:W-:Y:S05]  /*2f30*/  BSYNC B1 ;  /* 0x0000000000017941 */ /* 0x000fea0003800000 */
.L_x_59:
        /* <DEDUP_REMOVED lines=10> */
.L_x_62:
[----:B------:R-:W-:Y:S05]  /*2fe0*/  BSYNC B1 ;  /* 0x0000000000017941 */ /* 0x000fea0003800000 */
.L_x_61:
        /* <DEDUP_REMOVED lines=10> */
.L_x_64:
[----:B------:R-:W-:Y:S05]  /*3090*/  BSYNC B1 ;  /* 0x0000000000017941 */ /* 0x000fea0003800000 */
.L_x_63:
        /* <DEDUP_REMOVED lines=9> */
.L_x_66:
[----:B------:R-:W-:Y:S05]  /*3130*/  BSYNC B1 ;  /* 0x0000000000017941 */ /* 0x000fea0003800000 */
.L_x_65:
        /* <DEDUP_REMOVED lines=9> */
.L_x_68:
[----:B------:R-:W-:Y:S05]  /*31d0*/  BSYNC B1 ;  /* 0x0000000000017941 */ /* 0x000fea0003800000 */
.L_x_67:
        /* <DEDUP_REMOVED lines=10> */
.L_x_70:
[----:B------:R-:W-:Y:S05]  /*3280*/  BSYNC B1 ;  /* 0x0000000000017941 */ /* 0x000fea0003800000 */
.L_x_69:
        /* <DEDUP_REMOVED lines=10> */
.L_x_72:
[----:B------:R-:W-:Y:S05]  /*3330*/  BSYNC B1 ;  /* 0x0000000000017941 */ /* 0x000fea0003800000 */
.L_x_71:
        /* <DEDUP_REMOVED lines=9> */
.L_x_74:
[----:B------:R-:W-:Y:S05]  /*33d0*/  BSYNC B1 ;  /* 0x0000000000017941 */ /* 0x000fea0003800000 */
.L_x_73:
        /* <DEDUP_REMOVED lines=9> */
.L_x_76:
[----:B------:R-:W-:Y:S05]  /*3470*/  BSYNC B1 ;  /* 0x0000000000017941 */ /* 0x000fea0003800000 */
.L_x_75:
        /* <DEDUP_REMOVED lines=10> */
.L_x_78:
[----:B------:R-:W-:Y:S05]  /*3520*/  BSYNC B1 ;  /* 0x0000000000017941 */ /* 0x000fea0003800000 */
.L_x_77:
        /* <DEDUP_REMOVED lines=10> */
.L_x_80:
[----:B------:R-:W-:Y:S05]  /*35d0*/  BSYNC B1 ;  /* 0x0000000000017941 */ /* 0x000fea0003800000 */
.L_x_79:
        /* <DEDUP_REMOVED lines=9> */
.L_x_82:
[----:B------:R-:W-:Y:S05]  /*3670*/  BSYNC B1 ;  /* 0x0000000000017941 */ /* 0x000fea0003800000 */
.L_x_81:
        /* <DEDUP_REMOVED lines=9> */
.L_x_84:
[----:B------:R-:W-:Y:S05]  /*3710*/  BSYNC B1 ;  /* 0x0000000000017941 */ /* 0x000fea0003800000 */
.L_x_83:
        /* <DEDUP_REMOVED lines=10> */
.L_x_86:
[----:B------:R-:W-:Y:S05]  /*37c0*/  BSYNC B1 ;  /* 0x0000000000017941 */ /* 0x000fea0003800000 */
.L_x_85:
        /* <DEDUP_REMOVED lines=10> */
.L_x_88:
[----:B------:R-:W-:Y:S05]  /*3870*/  BSYNC B1 ;  /* 0x0000000000017941 */ /* 0x000fea0003800000 */
.L_x_87:
        /* <DEDUP_REMOVED lines=9> */
.L_x_90:
[----:B------:R-:W-:Y:S05]  /*3910*/  BSYNC B1 ;  /* 0x0000000000017941 */ /* 0x000fea0003800000 */
.L_x_89:
        /* <DEDUP_REMOVED lines=9> */
.L_x_92:
[----:B------:R-:W-:Y:S05]  /*39b0*/  BSYNC B1 ;  /* 0x0000000000017941 */ /* 0x000fea0003800000 */
.L_x_91:
        /* <DEDUP_REMOVED lines=10> */
.L_x_94:
[----:B------:R-:W-:Y:S05]  /*3a60*/  BSYNC B1 ;  /* 0x0000000000017941 */ /* 0x000fea0003800000 */
.L_x_93:
[----:B0----5:R-:W-:Y:S01]  /*3a70*/  HADD2.F32 R2, -RZ, R19.H0_H0 ;  /* 0x20000013ff027230 */ /* 0x021fe20000004100 */
[----:B------:R-:W-:Y:S01]  /*3a80*/  ISETP.GT.AND P0, PT, R3, 0x39, PT ;  /* 0x000000390300780c */ /* 0x000fe20003f04270 */
[----:B------:R-:W-:Y:S01]  /*3a90*/  @P2 IMAD.MOV.U32 R3, RZ, RZ, R7 ;  /* 0x000000ffff032224 */ /* 0x000fe200078e0007 */
[----:B------:R-:W-:Y:S02]  /*3aa0*/  BSSY B1, `(.L_x_95) ;  /* 0x0000009000017945 */ /* 0x000fe40003800000 */
[----:B------:R-:W-:Y:S01]  /*3ab0*/  FMUL R13, R2, R59 ;  /* 0x0000003b020d7220 */ /* 0x000fe20000400000 */
[----:B------:R-:W-:Y:S01]  /*3ac0*/  @P2 IMAD.MOV.U32 R2, RZ, RZ, R6 ;  /* 0x000000ffff022224 */ /* 0x000fe200078e0006 */
[----:B------:R-:W-:Y:S02]  /*3ad0*/  ISETP.GT.AND P3, PT, R0, RZ, P0 ;  /* 0x000000ff0000720c */ /* 0x000fe40000764270 */
[----:B------:R-:W-:-:S05]  /*3ae0*/  FFMA R13, R52, R58, R13 ;  /* 0x0000003a340d7223 */ /* 0x000fca000000000d */
[----:B------:R-:W-:-:S05]  /*3af0*/  F2FP.F16.F32.PACK_AB R13, RZ, R13 ;  /* 0x0000000dff0d723e */ /* 0x000fca00000000ff */
[----:B------:R0:W-:Y:S01]  /*3b00*/  @P2 STG.E.U16 desc[UR36][R2.64+0x70], R13 ;  /* 0x0000700d02002986 */ /* 0x0001e2000c101524 */
[----:B------:R-:W-:Y:S05]  /*3b10*/  @!P3 BRA `(.L_x_96) ;  /* 0x000000000004b947 */ /* 0x000fea0003800000 */
[----:B------:R0:W5:Y:S02]  /*3b20*/  LDG.E.LTC128B.U16 R19, desc[UR36][R4.64+0x72] ;  /* 0x0000722404137981 */ /* 0x000164000c1e1520 */
.L_x_96:
[----:B------:R-:W-:Y:S05]  /*3b30*/  BSYNC B1 ;  /* 0x0000000000017941 */ /* 0x000fea0003800000 */
.L_x_95:
        /* <DEDUP_REMOVED lines=9> */
.L_x_98:
[----:B------:R-:W-:Y:S05]  /*3bd0*/  BSYNC B1 ;  /* 0x0000000000017941 */ /* 0x000fea0003800000 */
.L_x_97:
[----:B0----5:R-:W-:Y:S01]  /*3be0*/  HADD2.F32 R2, -RZ, R19.H0_H0 ;  /* 0x20000013ff027230 */ /* 0x021fe20000004100 */
[----:B------:R-:W-:Y:S01]  /*3bf0*/  ISETP.GT.AND P0, PT, R0, 0x8, P0 ;  /* 0x000000080000780c */ /* 0x000fe20000704270 */
[----:B------:R-:W-:Y:S03]  /*3c00*/  BSSY B1, `(.L_x_99) ;  /* 0x000000a000017945 */ /* 0x000fe60003800000 */
[----:B------:R-:W-:Y:S01]  /*3c10*/  FMUL R3, R2, R59 ;  /* 0x0000003b02037220 */ /* 0x000fe20000400000 */
[----:B------:R-:W-:-:S03]  /*3c20*/  @P1 IMAD.MOV.U32 R2, RZ, RZ, R10 ;  /* 0x000000ffff021224 */ /* 0x000fc600078e000a */
[----:B------:R-:W-:-:S05]  /*3c30*/  FFMA R3, R54, R58, R3 ;  /* 0x0000003a36037223 */ /* 0x000fca0000000003 */
[----:B------:R-:W-:-:S04]  /*3c40*/  F2FP.F16.F32.PACK_AB R3, RZ, R3 ;  /* 0x00000003ff03723e */ /* 0x000fc800000000ff */
[----:B----4-:R-:W-:Y:S01]  /*3c50*/  PRMT R4, R3, 0x7610, R4 ;  /* 0x0000761003047816 */ /* 0x010fe20000000004 */
[----:B------:R-:W-:-:S05]  /*3c60*/  @P1 IMAD.MOV.U32 R3, RZ, RZ, R11 ;  /* 0x000000ffff031224 */ /* 0x000fca00078e000b */
[----:B------:R0:W-:Y:S01]  /*3c70*/  @P1 STG.E.U16 desc[UR36][R2.64+0x70], R4 ;  /* 0x0000700402001986 */ /* 0x0001e2000c101524 */
[----:B------:R-:W-:Y:S05]  /*3c80*/  @!P0 BRA `(.L_x_100) ;  /* 0x0000000000048947 */ /* 0x000fea0003800000 */
[----:B------:R4:W5:Y:S02]  /*3c90*/  LDG.E.LTC128B.U16 R19, desc[UR36][R8.64+0x72] ;  /* 0x0000722408137981 */ /* 0x000964000c1e1520 */
.L_x_100:
[----:B------:R-:W-:Y:S05]  /*3ca0*/  BSYNC B1 ;  /* 0x0000000000017941 */ /* 0x000fea0003800000 */
.L_x_99:
[----:B------:R-:W-:Y:S05]  /*3cb0*/  @!P0 BRA `(.L_x_101) ;  /* 0x0000000800a88947 */ /* 0x000fea0003800000 */
[----:B-----5:R-:W-:-:S05]  /*3cc0*/  HADD2.F32 R0, -RZ, R19.H0_H0 ;  /* 0x20000013ff007230 */ /* 0x020fca0000004100 */
[----:B------:R-:W-:-:S04]  /*3cd0*/  FMUL R0, R0, R59 ;  /* 0x0000003b00007220 */ /* 0x000fc80000400000 */
[----:B------:R-:W-:-:S05]  /*3ce0*/  FFMA R0, R55, R58, R0 ;  /* 0x0000003a37007223 */ /* 0x000fca0000000000 */
[----:B------:R-:W-:-:S05]  /*3cf0*/  F2FP.F16.F32.PACK_AB R0, RZ, R0 ;  /* 0x00000000ff00723e */ /* 0x000fca00000000ff */
[----:B------:R0:W-:Y:S01]  /*3d00*/  STG.E.U16 desc[UR36][R10.64+0x72], R0 ;  /* 0x000072000a007986 */ /* 0x0001e2000c101524 */
[----:B------:R-:W-:Y:S05]  /*3d10*/  BRA `(.L_x_101) ;  /* 0x0000000800907947 */ /* 0x000fea0003800000 */
.L_x_40:
[----:B------:R-:W-:Y:S01]  /*3d20*/  ISETP.GT.AND P0, PT, R3, 0x1, PT ;  /* 0x000000010300780c */ /* 0x000fe20003f04270 */
[----:B------:R-:W-:Y:S01]  /*3d30*/  ULDC.64 UR4, c[0x0][0x5c0] ;  /* 0x0001700000047ab9 */ /* 0x000fe20000000a00 */
[-C--:B------:R-:W-:Y:S01]  /*3d40*/  FMUL R24, R24, R58.reuse ;  /* 0x0000003a18187220 */ /* 0x080fe20000400000 */
[-C--:B------:R-:W-:Y:S01]  /*3d50*/  FMUL R25, R25, R58.reuse ;  /* 0x0000003a19197220 */ /* 0x080fe20000400000 */
[----:B------:R-:W-:Y:S01]  /*3d60*/  ISETP.GT.AND P3, PT, R0, RZ, P0 ;  /* 0x000000ff0000720c */ /* 0x000fe20000764270 */
[-C--:B------:R-:W-:Y:S01]  /*3d70*/  FMUL R26, R26, R58.reuse ;  /* 0x0000003a1a1a7220 */ /* 0x080fe20000400000 */
[----:B------:R-:W-:Y:S01]  /*3d80*/  LEA R4, P4, R70, UR4, 0x1 ;  /* 0x0000000446047c11 */ /* 0x000fe2000f8808ff */
[----:B------:R-:W-:Y:S01]  /*3d90*/  FMUL R27, R27, R58 ;  /* 0x0000003a1b1b7220 */ /* 0x000fe20000400000 */
[----:B------:R-:W-:Y:S01]  /*3da0*/  F2FP.F16.F32.PACK_AB R24, RZ, R24 ;  /* 0x00000018ff18723e */ /* 0x000fe200000000ff */
[-C--:B------:R-:W-:Y:S01]  /*3db0*/  FMUL R28, R28, R58.reuse ;  /* 0x0000003a1c1c7220 */ /* 0x080fe20000400000 */
[----:B------:R-:W-:Y:S01]  /*3dc0*/  LEA.HI.X R5, R70, UR5, R7, 0x1, P4 ;  /* 0x0000000546057c11 */ /* 0x000fe2000a0f0c07 */
[-C--:B------:R-:W-:Y:S01]  /*3dd0*/  FMUL R29, R29, R58.reuse ;  /* 0x0000003a1d1d7220 */ /* 0x080fe20000400000 */
[----:B------:R-:W-:Y:S01]  /*3de0*/  F2FP.F16.F32.PACK_AB R25, RZ, R25 ;  /* 0x00000019ff19723e */ /* 0x000fe200000000ff */
[-C--:B------:R-:W-:Y:S01]  /*3df0*/  FMUL R30, R30, R58.reuse ;  /* 0x0000003a1e1e7220 */ /* 0x080fe20000400000 */
[----:B------:R-:W-:Y:S01]  /*3e00*/  SHF.L.U64.HI R77, R76, 0x4, R77 ;  /* 0x000000044c4d7819 */ /* 0x000fe2000001024d */
[----:B------:R-:W-:Y:S01]  /*3e10*/  @P1 STG.E.U16 desc[UR36][R4.64], R24 ;  /* 0x0000001804001986 */ /* 0x000fe2000c101524 */
[----:B------:R-:W-:Y:S01]  /*3e20*/  ISETP.GT.AND P1, PT, R3, 0x8, PT ;  /* 0x000000080300780c */ /* 0x000fe20003f24270 */
[----:B------:R-:W-:Y:S01]  /*3e30*/  FMUL R31, R31, R58 ;  /* 0x0000003a1f1f7220 */ /* 0x000fe20000400000 */
[----:B------:R-:W-:Y:S01]  /*3e40*/  ISETP.GT.AND P4, PT, R0, 0x8, P0 ;  /* 0x000000080000780c */ /* 0x000fe20000784270 */
[----:B------:R-:W-:Y:S01]  /*3e50*/  @P3 STG.E.U16 desc[UR36][R4.64+0x2], R25 ;  /* 0x0000021904003986 */ /* 0x000fe2000c101524 */
[----:B------:R-:W-:Y:S01]  /*3e60*/  LEA R6, P3, R76, R4, 0x4 ;  /* 0x000000044c067211 */ /* 0x000fe200078620ff */
[-C--:B------:R-:W-:Y:S01]  /*3e70*/  FMUL R32, R32, R58.reuse ;  /* 0x0000003a20207220 */ /* 0x080fe20000400000 */
[C---:B------:R-:W-:Y:S01]  /*3e80*/  ISETP.GT.AND P2, PT, R0.reuse, 0x8, P2 ;  /* 0x000000080000780c */ /* 0x040fe20001744270 */
[-C--:B------:R-:W-:Y:S01]  /*3e90*/  FMUL R33, R33, R58.reuse ;  /* 0x0000003a21217220 */ /* 0x080fe20000400000 */
[----:B------:R-:W-:Y:S01]  /*3ea0*/  ISETP.GT.AND P0, PT, R3, 0x9, PT ;  /* 0x000000090300780c */ /* 0x000fe20003f04270 */
[----:B------:R-:W-:Y:S01]  /*3eb0*/  IMAD.X R7, R77, 0x1, R5, P3 ;  /* 0x000000014d077824 */ /* 0x000fe200018e0605 */
[----:B------:R-:W-:Y:S01]  /*3ec0*/  ISETP.GT.AND P5, PT, R0, RZ, P1 ;  /* 0x000000ff0000720c */ /* 0x000fe20000fa4270 */
[-C--:B------:R-:W-:Y:S01]  /*3ed0*/  FMUL R34, R34, R58.reuse ;  /* 0x0000003a22227220 */ /* 0x080fe20000400000 */
[----:B------:R-:W-:Y:S01]  /*3ee0*/  ISETP.GT.AND P3, PT, R0, RZ, P0 ;  /* 0x000000ff0000720c */ /* 0x000fe20000764270 */
[----:B------:R-:W-:Y:S01]  /*3ef0*/  FMUL R35, R35, R58 ;  /* 0x0000003a23237220 */ /* 0x000fe20000400000 */
[----:B------:R-:W-:Y:S01]  /*3f00*/  F2FP.F16.F32.PACK_AB R26, RZ, R26 ;  /* 0x0000001aff1a723e */ /* 0x000fe200000000ff */
[-C--:B------:R-:W-:Y:S01]  /*3f10*/  FMUL R36, R36, R58.reuse ;  /* 0x0000003a24247220 */ /* 0x080fe20000400000 */
[----:B------:R-:W-:Y:S01]  /*3f20*/  F2FP.F16.F32.PACK_AB R27, RZ, R27 ;  /* 0x0000001bff1b723e */ /* 0x000fe200000000ff */
[----:B------:R-:W-:Y:S01]  /*3f30*/  FMUL R37, R37, R58 ;  /* 0x0000003a25257220 */ /* 0x000fe20000400000 */
[----:B------:R-:W-:Y:S01]  /*3f40*/  F2FP.F16.F32.PACK_AB R28, RZ, R28 ;  /* 0x0000001cff1c723e */ /* 0x000fe200000000ff */
[----:B------:R-:W-:Y:S01]  /*3f50*/  @P2 STG.E.U16 desc[UR36][R6.64], R26 ;  /* 0x0000001a06002986 */ /* 0x000fe2000c101524 */
[----:B------:R-:W-:Y:S01]  /*3f60*/  F2FP.F16.F32.PACK_AB R29, RZ, R29 ;  /* 0x0000001dff1d723e */ /* 0x000fe200000000ff */
[-C--:B------:R-:W-:Y:S01]  /*3f70*/  FMUL R38, R38, R58.reuse ;  /* 0x0000003a26267220 */ /* 0x080fe20000400000 */
[C---:B------:R-:W-:Y:S01]  /*3f80*/  ISETP.GT.AND P2, PT, R0.reuse, 0x8, P1 ;  /* 0x000000080000780c */ /* 0x040fe20000f44270 */
[----:B------:R-:W-:Y:S01]  /*3f90*/  @P4 STG.E.U16 desc[UR36][R6.64+0x2], R27 ;  /* 0x0000021b06004986 */ /* 0x000fe2000c101524 */
[----:B------:R-:W-:Y:S01]  /*3fa0*/  ISETP.GT.AND P1, PT, R3, 0x10, PT ;  /* 0x000000100300780c */ /* 0x000fe20003f24270 */
[----:B------:R-:W-:Y:S01]  /*3fb0*/  FMUL R39, R39, R58 ;  /* 0x0000003a27277220 */ /* 0x000fe20000400000 */
[----:B------:R-:W-:Y:S01]  /*3fc0*/  F2FP.F16.F32.PACK_AB R30, RZ, R30 ;  /* 0x0000001eff1e723e */ /* 0x000fe200000000ff */
[----:B------:R-:W-:Y:S01]  /*3fd0*/  @P5 STG.E.U16 desc[UR36][R4.64+0x10], R28 ;  /* 0x0000101c04005986 */ /* 0x000fe2000c101524 */
[----:B------:R-:W-:Y:S01]  /*3fe0*/  ISETP.GT.AND P4, PT, R0, RZ, P1 ;  /* 0x000000ff0000720c */ /* 0x000fe20000f84270 */
[-C--:B------:R-:W-:Y:S01]  /*3ff0*/  FMUL R40, R40, R58.reuse ;  /* 0x0000003a28287220 */ /* 0x080fe20000400000 */
[----:B------:R-:W-:Y:S01]  /*4000*/  F2FP.F16.F32.PACK_AB R31, RZ, R31 ;  /* 0x0000001fff1f723e */ /* 0x000fe200000000ff */
[----:B------:R-:W-:Y:S01]  /*4010*/  @P3 STG.E.U16 desc[UR36][R4.64+0x12], R29 ;  /* 0x0000121d04003986 */ /* 0x000fe2000c101524 */
[----:B------:R-:W-:Y:S01]  /*4020*/  ISETP.GT.AND P3, PT, R0, 0x8, P0 ;  /* 0x000000080000780c */ /* 0x000fe20000764270 */
[----:B------:R-:W-:Y:S01]  /*4030*/  FMUL R41, R41, R58 ;  /* 0x0000003a29297220 */ /* 0x000fe20000400000 */
[----:B------:R-:W-:Y:S01]  /*4040*/  ISETP.GT.AND P0, PT, R3, 0x11, PT ;  /* 0x000000110300780c */ /* 0x000fe20003f04270 */
[----:B------:R-:W-:Y:S01]  /*4050*/  @P2 STG.E.U16 desc[UR36][R6.64+0x10], R30 ;  /* 0x0000101e06002986 */ /* 0x000fe2000c101524 */
[----:B------:R-:W-:Y:S01]  /*4060*/  F2FP.F16.F32.PACK_AB R32, RZ, R32 ;  /* 0x00000020ff20723e */ /* 0x000fe200000000ff */
[-C--:B------:R-:W-:Y:S01]  /*4070*/  FMUL R42, R42, R58.reuse ;  /* 0x0000003a2a2a7220 */ /* 0x080fe20000400000 */
[C---:B------:R-:W-:Y:S01]  /*4080*/  ISETP.GT.AND P5, PT, R0.reuse, RZ, P0 ;  /* 0x000000ff0000720c */ /* 0x040fe200007a4270 */
[-C--:B------:R-:W-:Y:S01]  /*4090*/  FMUL R43, R43, R58.reuse ;  /* 0x0000003a2b2b7220 */ /* 0x080fe20000400000 */
[----:B------:R-:W-:Y:S01]  /*40a0*/  ISETP.GT.AND P2, PT, R0, 0x8, P1 ;  /* 0x000000080000780c */ /* 0x000fe20000f44270 */
[-C--:B------:R-:W-:Y:S01]  /*40b0*/  FMUL R44, R44, R58.reuse ;  /* 0x0000003a2c2c7220 */ /* 0x080fe20000400000 */
[----:B------:R-:W-:Y:S01]  /*40c0*/  ISETP.GT.AND P1, PT, R3, 0x18, PT ;  /* 0x000000180300780c */ /* 0x000fe20003f24270 */
[-C--:B------:R-:W-:Y:S01]  /*40d0*/  FMUL R45, R45, R58.reuse ;  /* 0x0000003a2d2d7220 */ /* 0x080fe20000400000 */
[----:B------:R-:W-:Y:S01]  /*40e0*/  F2FP.F16.F32.PACK_AB R33, RZ, R33 ;  /* 0x00000021ff21723e */ /* 0x000fe200000000ff */
[----:B------:R-:W-:Y:S01]  /*40f0*/  @P3 STG.E.U16 desc[UR36][R6.64+0x12], R31 ;  /* 0x0000121f06003986 */ /* 0x000fe2000c101524 */
[----:B------:R-:W-:Y:S01]  /*4100*/  ISETP.GT.AND P3, PT, R0, 0x8, P0 ;  /* 0x000000080000780c */ /* 0x000fe20000764270 */
[-C--:B------:R-:W-:Y:S01]  /*4110*/  FMUL R46, R46, R58.reuse ;  /* 0x0000003a2e2e7220 */ /* 0x080fe20000400000 */
[----:B------:R-:W-:Y:S01]  /*4120*/  ISETP.GT.AND P0, PT, R3, 0x19, PT ;  /* 0x000000190300780c */ /* 0x000fe20003f04270 */
[----:B------:R-:W-:Y:S01]  /*4130*/  @P4 STG.E.U16 desc[UR36][R4.64+0x20], R32 ;  /* 0x0000202004004986 */ /* 0x000fe2000c101524 */
[C---:B------:R-:W-:Y:S01]  /*4140*/  ISETP.GT.AND P4, PT, R0.reuse, RZ, P1 ;  /* 0x000000ff0000720c */ /* 0x040fe20000f84270 */
[----:B------:R-:W-:Y:S01]  /*4150*/  FMUL R47, R47, R58 ;  /* 0x0000003a2f2f7220 */ /* 0x000fe20000400000 */
[----:B------:R-:W-:Y:S01]  /*4160*/  F2FP.F16.F32.PACK_AB R34, RZ, R34 ;  /* 0x00000022ff22723e */ /* 0x000fe200000000ff */
[----:B------:R-:W-:Y:S01]  /*4170*/  @P5 STG.E.U16 desc[UR36][R4.64+0x22], R33 ;  /* 0x0000222104005986 */ /* 0x000fe2000c101524 */
[----:B------:R-:W-:Y:S01]  /*4180*/  ISETP.GT.AND P5, PT, R0, RZ, P0 ;  /* 0x000000ff0000720c */ /* 0x000fe200007a4270 */
[----:B------:R-:W-:Y:S01]  /*4190*/  FMUL R48, R48, R58 ;  /* 0x0000003a30307220 */ /* 0x000fe20000400000 */
[----:B------:R-:W-:Y:S01]  /*41a0*/  F2FP.F16.F32.PACK_AB R35, RZ, R35 ;  /* 0x00000023ff23723e */ /* 0x000fe200000000ff */
[----:B------:R-:W-:Y:S01]  /*41b0*/  @P2 STG.E.U16 desc[UR36][R6.64+0x20], R34 ;  /* 0x0000202206002986 */ /* 0x000fe2000c101524 */
[----:B------:R-:W-:Y:S01]  /*41c0*/  F2FP.F16.F32.PACK_AB R36, RZ, R36 ;  /* 0x00000024ff24723e */ /* 0x000fe200000000ff */
[-C--:B------:R-:W-:Y:S01]  /*41d0*/  FMUL R49, R49, R58.reuse ;  /* 0x0000003a31317220 */ /* 0x080fe20000400000 */
[----:B------:R-:W-:Y:S01]  /*41e0*/  ISETP.GT.AND P2, PT, R0, 0x8, P1 ;  /* 0x000000080000780c */ /* 0x000fe20000f44270 */
[----:B------:R-:W-:Y:S01]  /*41f0*/  @P3 STG.E.U16 desc[UR36][R6.64+0x22], R35 ;  /* 0x0000222306003986 */ /* 0x000fe2000c101524 */
[----:B------:R-:W-:Y:S01]  /*4200*/  ISETP.GT.AND P1, PT, R3, 0x20, PT ;  /* 0x000000200300780c */ /* 0x000fe20003f24270 */
[-C--:B------:R-:W-:Y:S01]  /*4210*/  FMUL R50, R50, R58.reuse ;  /* 0x0000003a32327220 */ /* 0x080fe20000400000 */
[----:B------:R-:W-:Y:S01]  /*4220*/  F2FP.F16.F32.PACK_AB R37, RZ, R37 ;  /* 0x00000025ff25723e */ /* 0x000fe200000000ff */
[----:B------:R-:W-:Y:S01]  /*4230*/  @P4 STG.E.U16 desc[UR36][R4.64+0x30], R36 ;  /* 0x0000302404004986 */ /* 0x000fe2000c101524 */
[C---:B------:R-:W-:Y:S01]  /*4240*/  ISETP.GT.AND P3, PT, R0.reuse, 0x8, P0 ;  /* 0x000000080000780c */ /* 0x040fe20000764270 */
[-C--:B------:R-:W-:Y:S01]  /*4250*/  FMUL R51, R51, R58.reuse ;  /* 0x0000003a33337220 */ /* 0x080fe20000400000 */
[----:B------:R-:W-:Y:S01]  /*4260*/  ISETP.GT.AND P0, PT, R3, 0x21, PT ;  /* 0x000000210300780c */ /* 0x000fe20003f04270 */
[----:B------:R-:W-:Y:S01]  /*4270*/  @P5 STG.E.U16 desc[UR36][R4.64+0x32], R37 ;  /* 0x0000322504005986 */ /* 0x000fe2000c101524 */
        /* <DEDUP_REMOVED lines=10> */
[----:B------:R-:W-:-:S02]  /*4320*/  F2FP.F16.F32.PACK_AB R41, RZ, R41 ;  /* 0x00000029ff29723e */ /* 0x000fc400000000ff */
[C---:B------:R-:W-:Y:S01]  /*4330*/  ISETP.GT.AND P1, PT, R0.reuse, 0x8, P1 ;  /* 0x000000080000780c */ /* 0x040fe20000f24270 */
[----:B------:R-:W-:Y:S01]  /*4340*/  @P3 STG.E.U16 desc[UR36][R6.64+0x32], R39 ;  /* 0x0000322706003986 */ /* 0x000fe2000c101524 */
[C---:B------:R-:W-:Y:S02]  /*4350*/  ISETP.GT.AND P2, PT, R0.reuse, 0x8, P0 ;  /* 0x000000080000780c */ /* 0x040fe40000744270 */
[C---:B------:R-:W-:Y:S01]  /*4360*/  ISETP.GT.AND P0, PT, R3.reuse, 0x29, PT ;  /* 0x000000290300780c */ /* 0x040fe20003f04270 */
[----:B------:R-:W-:Y:S01]  /*4370*/  @P4 STG.E.U16 desc[UR36][R4.64+0x40], R40 ;  /* 0x0000402804004986 */ /* 0x000fe2000c101524 */
[----:B------:R-:W-:Y:S02]  /*4380*/  ISETP.GT.AND P4, PT, R3, 0x28, PT ;  /* 0x000000280300780c */ /* 0x000fe40003f84270 */
[----:B------:R-:W-:Y:S01]  /*4390*/  F2FP.F16.F32.PACK_AB R42, RZ, R42 ;  /* 0x0000002aff2a723e */ /* 0x000fe200000000ff */
[----:B------:R-:W-:Y:S01]  /*43a0*/  @P5 STG.E.U16 desc[UR36][R4.64+0x42], R41 ;  /* 0x0000422904005986 */ /* 0x000fe2000c101524 */
[----:B------:R-:W-:-:S02]  /*43b0*/  ISETP.GT.AND P5, PT, R0, RZ, P4 ;  /* 0x000000ff0000720c */ /* 0x000fc400027a4270 */
[C---:B------:R-:W-:Y:S01]  /*43c0*/  ISETP.GT.AND P3, PT, R0.reuse, RZ, P0 ;  /* 0x000000ff0000720c */ /* 0x040fe20000764270 */
[----:B------:R-:W-:Y:S01]  /*43d0*/  @P1 STG.E.U16 desc[UR36][R6.64+0x40], R42 ;  /* 0x0000402a06001986 */ /* 0x000fe2000c101524 */
[----:B------:R-:W-:Y:S02]  /*43e0*/  F2FP.F16.F32.PACK_AB R43, RZ, R43 ;  /* 0x0000002bff2b723e */ /* 0x000fe400000000ff */
[----:B------:R-:W-:Y:S02]  /*43f0*/  F2FP.F16.F32.PACK_AB R44, RZ, R44 ;  /* 0x0000002cff2c723e */ /* 0x000fe400000000ff */
[C---:B------:R-:W-:Y:S01]  /*4400*/  ISETP.GT.AND P4, PT, R0.reuse, 0x8, P4 ;  /* 0x000000080000780c */ /* 0x040fe20002784270 */
[----:B------:R-:W-:Y:S01]  /*4410*/  @P2 STG.E.U16 desc[UR36][R6.64+0x42], R43 ;  /* 0x0000422b06002986 */ /* 0x000fe2000c101524 */
[----:B------:R-:W-:Y:S02]  /*4420*/  F2FP.F16.F32.PACK_AB R45, RZ, R45 ;  /* 0x0000002dff2d723e */ /* 0x000fe400000000ff */
[----:B------:R-:W-:Y:S01]  /*4430*/  ISETP.GT.AND P2, PT, R3, 0x31, PT ;  /* 0x000000310300780c */ /* 0x000fe20003f44270 */
[----:B------:R-:W-:Y:S01]  /*4440*/  @P5 STG.E.U16 desc[UR36][R4.64+0x50], R44 ;  /* 0x0000502c04005986 */ /* 0x000fe2000c101524 */
[----:B------:R-:W-:-:S02]  /*4450*/  ISETP.GT.AND P5, PT, R0, 0x8, P0 ;  /* 0x000000080000780c */ /* 0x000fc400007a4270 */
[C---:B------:R-:W-:Y:S01]  /*4460*/  ISETP.GT.AND P1, PT, R3.reuse, 0x38, PT ;  /* 0x000000380300780c */ /* 0x040fe20003f24270 */
[----:B------:R-:W-:Y:S01]  /*4470*/  @P3 STG.E.U16 desc[UR36][R4.64+0x52], R45 ;  /* 0x0000522d04003986 */ /* 0x000fe2000c101524 */
[C---:B------:R-:W-:Y:S02]  /*4480*/  ISETP.GT.AND P3, PT, R3.reuse, 0x30, PT ;  /* 0x000000300300780c */ /* 0x040fe40003f64270 */
[----:B------:R-:W-:Y:S01]  /*4490*/  ISETP.GT.AND P0, PT, R3, 0x39, PT ;  /* 0x000000390300780c */ /* 0x000fe20003f04270 */
[----:B------:R-:W-:Y:S01]  /*44a0*/  @P4 IMAD.MOV.U32 R2, RZ, RZ, R6 ;  /* 0x000000ffff024224 */ /* 0x000fe200078e0006 */
[----:B------:R-:W-:Y:S01]  /*44b0*/  F2FP.F16.F32.PACK_AB R46, RZ, R46 ;  /* 0x0000002eff2e723e */ /* 0x000fe200000000ff */
[----:B------:R-:W-:Y:S01]  /*44c0*/  @P4 IMAD.MOV.U32 R3, RZ, RZ, R7 ;  /* 0x000000ffff034224 */ /* 0x000fe200078e0007 */
[----:B------:R-:W-:Y:S02]  /*44d0*/  F2FP.F16.F32.PACK_AB R47, RZ, R47 ;  /* 0x0000002fff2f723e */ /* 0x000fe400000000ff */
[----:B------:R-:W-:-:S02]  /*44e0*/  F2FP.F16.F32.PACK_AB R48, RZ, R48 ;  /* 0x00000030ff30723e */ /* 0x000fc400000000ff */
[----:B------:R1:W-:Y:S01]  /*44f0*/  @P4 STG.E.U16 desc[UR36][R2.64+0x50], R46 ;  /* 0x0000502e02004986 */ /* 0x0003e2000c101524 */
[C---:B------:R-:W-:Y:S02]  /*4500*/  ISETP.GT.AND P4, PT, R0.reuse, RZ, P2 ;  /* 0x000000ff0000720c */ /* 0x040fe40001784270 */
[----:B------:R-:W-:Y:S02]  /*4510*/  F2FP.F16.F32.PACK_AB R49, RZ, R49 ;  /* 0x00000031ff31723e */ /* 0x000fe400000000ff */
[----:B------:R-:W-:Y:S02]  /*4520*/  ISETP.GT.AND P2, PT, R0, 0x8, P2 ;  /* 0x000000080000780c */ /* 0x000fe40001744270 */
[----:B------:R-:W-:Y:S02]  /*4530*/  F2FP.F16.F32.PACK_AB R50, RZ, R50 ;  /* 0x00000032ff32723e */ /* 0x000fe400000000ff */
[----:B------:R-:W-:Y:S02]  /*4540*/  F2FP.F16.F32.PACK_AB R51, RZ, R51 ;  /* 0x00000033ff33723e */ /* 0x000fe400000000ff */
[----:B------:R-:W-:Y:S01]  /*4550*/  F2FP.F16.F32.PACK_AB R52, RZ, R52 ;  /* 0x00000034ff34723e */ /* 0x000fe200000000ff */
[----:B-1----:R-:W-:Y:S01]  /*4560*/  @P5 IMAD.MOV.U32 R2, RZ, RZ, R6 ;  /* 0x000000ffff025224 */ /* 0x002fe200078e0006 */
[----:B------:R-:W-:Y:S01]  /*4570*/  F2FP.F16.F32.PACK_AB R53, RZ, R53 ;  /* 0x00000035ff35723e */ /* 0x000fe200000000ff */
[----:B------:R-:W-:Y:S01]  /*4580*/  @P5 IMAD.MOV.U32 R3, RZ, RZ, R7 ;  /* 0x000000ffff035224 */ /* 0x000fe200078e0007 */
[----:B------:R-:W-:-:S02]  /*4590*/  F2FP.F16.F32.PACK_AB R54, RZ, R54 ;  /* 0x00000036ff36723e */ /* 0x000fc400000000ff */
[----:B------:R-:W-:Y:S02]  /*45a0*/  F2FP.F16.F32.PACK_AB R55, RZ, R55 ;  /* 0x00000037ff37723e */ /* 0x000fe400000000ff */
[----:B------:R1:W-:Y:S01]  /*45b0*/  @P5 STG.E.U16 desc[UR36][R2.64+0x52], R47 ;  /* 0x0000522f02005986 */ /* 0x0003e2000c101524 */
[C---:B------:R-:W-:Y:S02]  /*45c0*/  ISETP.GT.AND P5, PT, R0.reuse, RZ, P3 ;  /* 0x000000ff0000720c */ /* 0x040fe40001fa4270 */
[----:B------:R-:W-:-:S11]  /*45d0*/  ISETP.GT.AND P3, PT, R0, 0x8, P3 ;  /* 0x000000080000780c */ /* 0x000fd60001f64270 */
[----:B-1----:R-:W-:Y:S02]  /*45e0*/  @P5 IMAD.MOV.U32 R2, RZ, RZ, R4 ;  /* 0x000000ffff025224 */ /* 0x002fe400078e0004 */
[----:B------:R-:W-:-:S05]  /*45f0*/  @P5 IMAD.MOV.U32 R3, RZ, RZ, R5 ;  /* 0x000000ffff035224 */ /* 0x000fca00078e0005 */
[----:B------:R1:W-:Y:S01]  /*4600*/  @P5 STG.E.U16 desc[UR36][R2.64+0x60], R48 ;  /* 0x0000603002005986 */ /* 0x0003e2000c101524 */
[C---:B------:R-:W-:Y:S02]  /*4610*/  ISETP.GT.AND P5, PT, R0.reuse, RZ, P0 ;  /* 0x000000ff0000720c */ /* 0x040fe400007a4270 */
[----:B------:R-:W-:Y:S01]  /*4620*/  ISETP.GT.AND P0, PT, R0, 0x8, P0 ;  /* 0x000000080000780c */ /* 0x000fe20000704270 */
[----:B-1----:R-:W-:Y:S02]  /*4630*/  @P4 IMAD.MOV.U32 R2, RZ, RZ, R4 ;  /* 0x000000ffff024224 */ /* 0x002fe400078e0004 */
[----:B------:R-:W-:-:S05]  /*4640*/  @P4 IMAD.MOV.U32 R3, RZ, RZ, R5 ;  /* 0x000000ffff034224 */ /* 0x000fca00078e0005 */
[----:B------:R1:W-:Y:S01]  /*4650*/  @P4 STG.E.U16 desc[UR36][R2.64+0x62], R49 ;  /* 0x0000623102004986 */ /* 0x0003e2000c101524 */
[C---:B------:R-:W-:Y:S02]  /*4660*/  ISETP.GT.AND P4, PT, R0.reuse, RZ, P1 ;  /* 0x000000ff0000720c */ /* 0x040fe40000f84270 */
[----:B------:R-:W-:Y:S01]  /*4670*/  ISETP.GT.AND P1, PT, R0, 0x8, P1 ;  /* 0x000000080000780c */ /* 0x000fe20000f24270 */
[----:B-1----:R-:W-:Y:S02]  /*4680*/  @P3 IMAD.MOV.U32 R2, RZ, RZ, R6 ;  /* 0x000000ffff023224 */ /* 0x002fe400078e0006 */
[----:B------:R-:W-:-:S05]  /*4690*/  @P3 IMAD.MOV.U32 R3, RZ, RZ, R7 ;  /* 0x000000ffff033224 */ /* 0x000fca00078e0007 */
[----:B------:R1:W-:Y:S02]  /*46a0*/  @P3 STG.E.U16 desc[UR36][R2.64+0x60], R50 ;  /* 0x0000603202003986 */ /* 0x0003e4000c101524 */
[----:B-1----:R-:W-:Y:S02]  /*46b0*/  @P2 IMAD.MOV.U32 R2, RZ, RZ, R6 ;  /* 0x000000ffff022224 */ /* 0x002fe400078e0006 */
[----:B------:R-:W-:-:S05]  /*46c0*/  @P2 IMAD.MOV.U32 R3, RZ, RZ, R7 ;  /* 0x000000ffff032224 */ /* 0x000fca00078e0007 */
[----:B------:R1:W-:Y:S02]  /*46d0*/  @P2 STG.E.U16 desc[UR36][R2.64+0x62], R51 ;  /* 0x0000623302002986 */ /* 0x0003e4000c101524 */
[----:B-1----:R-:W-:Y:S02]  /*46e0*/  @P4 IMAD.MOV.U32 R2, RZ, RZ, R4 ;  /* 0x000000ffff024224 */ /* 0x002fe400078e0004 */
[----:B------:R-:W-:-:S05]  /*46f0*/  @P4 IMAD.MOV.U32 R3, RZ, RZ, R5 ;  /* 0x000000ffff034224 */ /* 0x000fca00078e0005 */
[----:B------:R1:W-:Y:S04]  /*4700*/  @P4 STG.E.U16 desc[UR36][R2.64+0x70], R52 ;  /* 0x0000703402004986 */ /* 0x0003e8000c101524 */
[----:B------:R2:W-:Y:S01]  /*4710*/  @P5 STG.E.U16 desc[UR36][R4.64+0x72], R53 ;  /* 0x0000723504005986 */ /* 0x0005e2000c101524 */
[----:B-1----:R-:W-:Y:S02]  /*4720*/  @P1 IMAD.MOV.U32 R2, RZ, RZ, R6 ;  /* 0x000000ffff021224 */ /* 0x002fe400078e0006 */
[----:B------:R-:W-:-:S05]  /*4730*/  @P1 IMAD.MOV.U32 R3, RZ, RZ, R7 ;  /* 0x000000ffff031224 */ /* 0x000fca00078e0007 */
[----:B------:R2:W-:Y:S04]  /*4740*/  @P1 STG.E.U16 desc[UR36][R2.64+0x70], R54 ;  /* 0x0000703602001986 */ /* 0x0005e8000c101524 */
[----:B------:R2:W-:Y:S02]  /*4750*/  @P0 STG.E.U16 desc[UR36][R6.64+0x72], R55 ;  /* 0x0000723706000986 */ /* 0x0005e4000c101524 */
.L_x_101:
[----:B------:R-:W-:Y:S05]  /*4760*/  BSYNC B0 ;  /* 0x0000000000007941 */ /* 0x000fea0003800000 */
.L_x_39:
[----:B0-2---:R-:W2:Y:S01]  /*4770*/  LDL.64 R2, [R1] ;  /* 0x0000000001027983 */ /* 0x005ea20000100a00 */
[----:B------:R-:W-:Y:S01]  /*4780*/  ULDC.64 UR4, c[0x0][0x650] ;  /* 0x0001940000047ab9 */ /* 0x000fe20000000a00 */
[----:B------:R0:W-:Y:S01]  /*4790*/  SYNCS.ARRIVE.TRANS64.A1T0 RZ, [R66+UR47], RZ ;  /* 0x000000ff42ff79a7 */ /* 0x0001e2000810002f */
[----:B------:R-:W-:Y:S01]  /*47a0*/  PRMT R0, RZ, 0x7610, R0 ;  /* 0x00007610ff007816 */ /* 0x000fe20000000000 */
[----:B-----5:R-:W-:Y:S02]  /*47b0*/  IMAD.MOV.U32 R19, RZ, RZ, -0x1 ;  /* 0xffffffffff137424 */ /* 0x020fe400078e00ff */
[----:B------:R-:W-:Y:S01]  /*47c0*/  IMAD.MOV.U32 R22, RZ, RZ, -0x1 ;  /* 0xffffffffff167424 */ /* 0x000fe200078e00ff */
[----:B--2---:R-:W-:-:S04]  /*47d0*/  LEA R18, P0, R2, R18, 0x1 ;  /* 0x0000001202127211 */ /* 0x004fc800078008ff */
[----:B------:R-:W-:Y:S01]  /*47e0*/  LEA.HI.X R17, R2, R17, R23, 0x1, P0 ;  /* 0x0000001102117211 */ /* 0x000fe200000f0c17 */
[----:B------:R-:W-:Y:S01]  /*47f0*/  IMAD.MOV.U32 R2, RZ, RZ, -0x1 ;  /* 0xffffffffff027424 */ /* 0x000fe200078e00ff */
[----:B------:R-:W-:-:S04]  /*4800*/  ISETP.GE.U32.AND P0, PT, R18, UR4, PT ;  /* 0x0000000412007c0c */ /* 0x000fc8000bf06070 */
[----:B------:R-:W-:-:S13]  /*4810*/  ISETP.GE.U32.AND.EX P0, PT, R17, UR5, PT, P0 ;  /* 0x0000000511007c0c */ /* 0x000fda000bf06100 */
[----:B0-----:R-:W-:Y:S05]  /*4820*/  @P0 BRA `(.L_x_102) ;  /* 0x0000000400700947 */ /* 0x001fea0003800000 */
[----:B-1----:R-:W0:Y:S01]  /*4830*/  S2R R10, SR_CTAID.X ;  /* 0x00000000000a7919 */ /* 0x002e220000002500 */
[----:B---34-:R-:W1:Y:S01]  /*4840*/  LDC.64 R8, c[0x0][0x628] ;  /* 0x00018a00ff087b82 */ /* 0x018e620000000a00 */
[----:B------:R-:W-:Y:S01]  /*4850*/  ULDC UR4, c[0x0][0x150] ;  /* 0x0000540000047ab9 */ /* 0x000fe20000000800 */
[----:B------:R-:W-:Y:S01]  /*4860*/  IMAD.MOV.U32 R6, RZ, RZ, R18 ;  /* 0x000000ffff067224 */ /* 0x000fe200078e0012 */
[----:B------:R-:W2:Y:S01]  /*4870*/  S2R R20, SR_CTAID.Y ;  /* 0x0000000000147919 */ /* 0x000ea20000002600 */
[----:B------:R-:W-:-:S04]  /*4880*/  IMAD.MOV.U32 R7, RZ, RZ, R17 ;  /* 0x000000ffff077224 */ /* 0x000fc800078e0011 */
[----:B------:R-:W3:Y:S08]  /*4890*/  LDC R15, c[0x0][0x144] ;  /* 0x00005100ff0f7b82 */ /* 0x000ef00000000800 */
[----:B------:R-:W4:Y:S08]  /*48a0*/  LDC R0, c[0x0][0x630] ;  /* 0x00018c00ff007b82 */ /* 0x000f300000000800 */
[----:B------:R-:W2:Y:S01]  /*48b0*/  LDC.64 R12, c[0x0][0x620] ;  /* 0x00018800ff0c7b82 */ /* 0x000ea20000000a00 */
[----:B-1----:R-:W-:-:S04]  /*48c0*/  ISETP.NE.U32.AND P0, PT, R8, RZ, PT ;  /* 0x000000ff0800720c */ /* 0x002fc80003f05070 */
[----:B------:R-:W-:Y:S02]  /*48d0*/  ISETP.NE.AND.EX P0, PT, R9, RZ, PT, P0 ;  /* 0x000000ff0900720c */ /* 0x000fe40003f05300 */
[----:B0-----:R-:W-:-:S05]  /*48e0*/  I2FP.F32.U32 R2, R10 ;  /* 0x0000000a00027245 */ /* 0x001fca0000201000 */
[----:B------:R-:W-:-:S04]  /*48f0*/  FMUL R2, R2, UR4 ;  /* 0x0000000402027c20 */ /* 0x000fc80008400000 */
[----:B------:R0:W1:Y:S02]  /*4900*/  F2I.U32.TRUNC.NTZ R14, R2 ;  /* 0x00000002000e7305 */ /* 0x000064000020f000 */
[----:B---34-:R-:W-:Y:S05]  /*4910*/  @!P0 BRA `(.L_x_103) ;  /* 0x0000000000288947 */ /* 0x018fea0003800000 */
[----:B------:R-:W3:Y:S02]  /*4920*/  LDC R3, c[0x0][0x634] ;  /* 0x00018d00ff037b82 */ /* 0x000ee40000000800 */
[----:B---3--:R-:W-:-:S05]  /*4930*/  IADD3 R7, P0, R18, R3, RZ ;  /* 0x0000000312077210 */ /* 0x008fca0007f1e0ff */
[----:B------:R-:W-:-:S04]  /*4940*/  IMAD.X R11, RZ, RZ, R17, P0 ;  /* 0x000000ffff0b7224 */ /* 0x000fc800000e0611 */
[----:B0-----:R-:W-:-:S04]  /*4950*/  IMAD.WIDE.U32 R2, R11, R8, RZ ;  /* 0x000000080b027225 */ /* 0x001fc800078e00ff */
[----:B------:R-:W-:-:S04]  /*4960*/  IMAD.WIDE.U32 R4, P0, R7, R9, R2 ;  /* 0x0000000907047225 */ /* 0x000fc80007800002 */
[----:B------:R-:W-:-:S04]  /*4970*/  IMAD.WIDE.U32 R2, R7, R8, RZ ;  /* 0x0000000807027225 */ /* 0x000fc800078e00ff */
[----:B------:R-:W-:Y:S01]  /*4980*/  IMAD.X R7, RZ, RZ, RZ, P0 ;  /* 0x000000ffff077224 */ /* 0x000fe200000e06ff */
[----:B------:R-:W-:Y:S01]  /*4990*/  IADD3 RZ, P0, R3, R4, RZ ;  /* 0x0000000403ff7210 */ /* 0x000fe20007f1e0ff */
[----:B------:R-:W-:-:S04]  /*49a0*/  IMAD.MOV.U32 R6, RZ, RZ, R5 ;  /* 0x000000ffff067224 */ /* 0x000fc800078e0005 */
[----:B------:R-:W-:-:S08]  /*49b0*/  IMAD.WIDE.U32.X R6, R11, R9, R6, P0 ;  /* 0x000000090b067225 */ /* 0x000fd000000e0406 */
.L_x_103:
[----:B------:R-:W3:Y:S01]  /*49c0*/  LDC.64 R26, c[0x0][0x640] ;  /* 0x00019000ff1a7b82 */ /* 0x000ee20000000a00 */
[-C--:B------:R-:W-:Y:S01]  /*49d0*/  SHF.R.U64 R11, R6, R0.reuse, R7 ;  /* 0x00000000060b7219 */ /* 0x080fe20000001207 */
[----:B------:R-:W-:Y:S01]  /*49e0*/  IMAD.MOV.U32 R19, RZ, RZ, R17 ;  /* 0x000000ffff137224 */ /* 0x000fe200078e0011 */
[----:B------:R-:W-:Y:S01]  /*49f0*/  SHF.R.U32.HI R0, RZ, R0, R7 ;  /* 0x00000000ff007219 */ /* 0x000fe20000011607 */
[----:B-1----:R-:W-:Y:S01]  /*4a00*/  IMAD.MOV R14, RZ, RZ, -R14 ;  /* 0x000000ffff0e7224 */ /* 0x002fe200078e0a0e */
[----:B------:R-:W-:Y:S01]  /*4a10*/  IADD3 R5, P0, RZ, -R11, RZ ;  /* 0x8000000bff057210 */ /* 0x000fe20007f1e0ff */
[----:B------:R-:W-:Y:S01]  /*4a20*/  ULDC UR4, c[0x0][0x154] ;  /* 0x0000550000047ab9 */ /* 0x000fe20000000800 */
[----:B------:R-:W-:Y:S01]  /*4a30*/  IMAD.MOV.U32 R7, RZ, RZ, 0x1 ;  /* 0x00000001ff077424 */ /* 0x000fe200078e00ff */
[----:B------:R-:W1:Y:S01]  /*4a40*/  LDC R4, c[0x0][0x618] ;  /* 0x00018600ff047b82 */ /* 0x000e620000000800 */
[----:B------:R-:W-:Y:S02]  /*4a50*/  IMAD R22, R15, R14, R10 ;  /* 0x0000000e0f167224 */ /* 0x000fe400078e020a */
[----:B------:R-:W-:-:S04]  /*4a60*/  IMAD.X R3, RZ, RZ, ~R0, P0 ;  /* 0x000000ffff037224 */ /* 0x000fc800000e0e00 */
[-C--:B--2---:R-:W-:Y:S01]  /*4a70*/  IMAD R0, R3, R12.reuse, RZ ;  /* 0x0000000c03007224 */ /* 0x084fe200078e02ff */
[----:B------:R-:W2:Y:S01]  /*4a80*/  LDC R6, c[0x0][0x608] ;  /* 0x00018200ff067b82 */ /* 0x000ea20000000800 */
[----:B0-----:R-:W-:-:S04]  /*4a90*/  IMAD.WIDE.U32 R2, R5, R12, R18 ;  /* 0x0000000c05027225 */ /* 0x001fc800078e0012 */
[----:B------:R-:W-:Y:S01]  /*4aa0*/  IMAD R5, R5, R13, R0 ;  /* 0x0000000d05057224 */ /* 0x000fe200078e0200 */
[----:B------:R-:W-:Y:S02]  /*4ab0*/  I2FP.F32.U32 R0, R20 ;  /* 0x0000001400007245 */ /* 0x000fe40000201000 */
[----:B------:R-:W0:Y:S01]  /*4ac0*/  LDC R24, c[0x0][0x658] ;  /* 0x00019600ff187b82 */ /* 0x000e220000000800 */
[----:B------:R-:W-:Y:S01]  /*4ad0*/  IMAD.IADD R3, R3, 0x1, R5 ;  /* 0x0000000103037824 */ /* 0x000fe200078e0205 */
[----:B---3--:R-:W-:Y:S01]  /*4ae0*/  ISETP.NE.U32.AND P0, PT, R26, RZ, PT ;  /* 0x000000ff1a00720c */ /* 0x008fe20003f05070 */
[----:B------:R-:W-:Y:S01]  /*4af0*/  FMUL R0, R0, UR4 ;  /* 0x0000000400007c20 */ /* 0x000fe20008400000 */
[----:B------:R-:W-:Y:S02]  /*4b00*/  IMAD.MOV.U32 R5, RZ, RZ, -0x1 ;  /* 0xffffffffff057424 */ /* 0x000fe400078e00ff */
[----:B------:R-:W-:Y:S01]  /*4b10*/  ISETP.NE.AND.EX P0, PT, R27, RZ, PT, P0 ;  /* 0x000000ff1b00720c */ /* 0x000fe20003f05300 */
[----:B------:R3:W4:Y:S01]  /*4b20*/  F2I.U32.TRUNC.NTZ R12, R0 ;  /* 0x00000000000c7305 */ /* 0x000722000020f000 */
[----:B------:R-:W3:Y:S01]  /*4b30*/  LDC R15, c[0x0][0x148] ;  /* 0x00005200ff0f7b82 */ /* 0x000ee20000000800 */
[----:B-1----:R-:W-:-:S02]  /*4b40*/  SHF.R.U64 R10, R2, R4, R3 ;  /* 0x00000004020a7219 */ /* 0x002fc40000001203 */
[----:B------:R-:W-:-:S05]  /*4b50*/  SHF.R.U32.HI R3, RZ, R4, R3 ;  /* 0x00000004ff037219 */ /* 0x000fca0000011603 */
[----:B------:R-:W1:Y:S01]  /*4b60*/  LDC R14, c[0x0][0x600] ;  /* 0x00018000ff0e7b82 */ /* 0x000e620000000800 */
[-CC-:B--2---:R-:W-:Y:S02]  /*4b70*/  SHF.R.U64 R8, R10, R6.reuse, R3.reuse ;  /* 0x000000060a087219 */ /* 0x184fe40000001203 */
[----:B------:R-:W-:-:S05]  /*4b80*/  SHF.R.U32.HI R3, RZ, R6, R3 ;  /* 0x00000006ff037219 */ /* 0x000fca0000011603 */
[----:B------:R-:W2:Y:S01]  /*4b90*/  LDC R21, c[0x0][0x648] ;  /* 0x00019200ff157b82 */ /* 0x000ea20000000800 */
[-CC-:B0-----:R-:W-:Y:S02]  /*4ba0*/  SHF.R.U64 R13, R8, R24.reuse, R3.reuse ;  /* 0x00000018080d7219 */ /* 0x181fe40000001203 */
[-C--:B------:R-:W-:Y:S02]  /*4bb0*/  SHF.L.U32 R5, R5, R24.reuse, RZ ;  /* 0x0000001805057219 */ /* 0x080fe400000006ff */
[-C--:B------:R-:W-:Y:S01]  /*4bc0*/  SHF.R.U32.HI R3, RZ, R24.reuse, R3 ;  /* 0x00000018ff037219 */ /* 0x080fe20000011603 */
[----:B------:R-:W-:Y:S01]  /*4bd0*/  IMAD.MOV.U32 R2, RZ, RZ, R13 ;  /* 0x000000ffff027224 */ /* 0x000fe200078e000d */
[----:B------:R-:W-:Y:S01]  /*4be0*/  SHF.L.U32 R24, R7, R24, RZ ;  /* 0x0000001807187219 */ /* 0x000fe200000006ff */
[----:B------:R-:W0:Y:S01]  /*4bf0*/  LDC R25, c[0x0][0x638] ;  /* 0x00018e00ff197b82 */ /* 0x000e220000000800 */
[----:B------:R-:W-:-:S07]  /*4c00*/  LOP3.LUT R19, RZ, R5, RZ, 0x33, !PT ;  /* 0x00000005ff137212 */ /* 0x000fce00078e33ff */
[----:B------:R-:W0:Y:S01]  /*4c10*/  LDC R28, c[0x0][0x610] ;  /* 0x00018400ff1c7b82 */ /* 0x000e220000000800 */
[----:B----4-:R-:W-:Y:S05]  /*4c20*/  @!P0 BRA `(.L_x_104) ;  /* 0x0000000000288947 */ /* 0x010fea0003800000 */
[----:B---3--:R-:W3:Y:S02]  /*4c30*/  LDC R0, c[0x0][0x64c] ;  /* 0x00019300ff007b82 */ /* 0x008ee40000000800 */
[----:B---3--:R-:W-:-:S05]  /*4c40*/  IADD3 R7, P0, R13, R0, RZ ;  /* 0x000000000d077210 */ /* 0x008fca0007f1e0ff */
        /* <DEDUP_REMOVED lines=8> */
.L_x_104:
[----:B------:R-:W4:Y:S01]  /*4cd0*/  LDC R4, c[0x0][0x65c] ;  /* 0x00019700ff047b82 */ /* 0x000f220000000800 */
[----:B--23--:R-:W-:Y:S01]  /*4ce0*/  SHF.R.U64 R0, R2, R21, R3 ;  /* 0x0000001502007219 */ /* 0x00cfe20000001203 */
[----:B-1----:R-:W-:Y:S01]  /*4cf0*/  VIADD R3, R14, 0xffffffff ;  /* 0xffffffff0e037836 */ /* 0x002fe20000000000 */
[----:B------:R-:W-:Y:S01]  /*4d00*/  LOP3.LUT R19, R8, R19, RZ, 0xc0, !PT ;  /* 0x0000001308137212 */ /* 0x000fe200078ec0ff */
[----:B------:R-:W-:Y:S02]  /*4d10*/  IMAD.MOV R12, RZ, RZ, -R12 ;  /* 0x000000ffff0c7224 */ /* 0x000fe400078e0a0c */
[----:B------:R-:W-:Y:S01]  /*4d20*/  IMAD.MOV R2, RZ, RZ, -R0 ;  /* 0x000000ffff027224 */ /* 0x000fe200078e0a00 */
[----:B------:R-:W-:Y:S01]  /*4d30*/  LOP3.LUT R3, R10, R3, RZ, 0xc0, !PT ;  /* 0x000000030a037212 */ /* 0x000fe200078ec0ff */
[----:B------:R-:W-:Y:S02]  /*4d40*/  IMAD R19, R24, R0, R19 ;  /* 0x0000000018137224 */ /* 0x000fe400078e0213 */
[----:B0-----:R-:W-:-:S04]  /*4d50*/  IMAD R0, R2, R25, R13 ;  /* 0x0000001902007224 */ /* 0x001fc800078e020d */
[----:B------:R-:W-:Y:S01]  /*4d60*/  IMAD R2, R0, R14, R3 ;  /* 0x0000000e00027224 */ /* 0x000fe200078e0203 */
[----:B----4-:R-:W-:Y:S01]  /*4d70*/  ISETP.NE.AND P0, PT, R4, 0x1, PT ;  /* 0x000000010400780c */ /* 0x010fe20003f05270 */
[----:B------:R-:W-:-:S05]  /*4d80*/  IMAD.MOV.U32 R4, RZ, RZ, 0x1 ;  /* 0x00000001ff047424 */ /* 0x000fca00078e00ff */
[----:B------:R-:W-:-:S07]  /*4d90*/  PRMT R0, R4, 0x7610, R0 ;  /* 0x0000761004007816 */ /* 0x000fce0000000000 */
[----:B------:R-:W-:-:S04]  /*4da0*/  @P0 IMAD R22, R15, R12, R20 ;  /* 0x0000000c0f160224 */ /* 0x000fc800078e0214 */
[----:B------:R-:W-:-:S05]  /*4db0*/  IMAD R19, R19, R28, R22 ;  /* 0x0000001c13137224 */ /* 0x000fca00078e0216 */
[----:B------:R-:W-:Y:S02]  /*4dc0*/  SEL R22, R2, R19, !P0 ;  /* 0x0000001302167207 */ /* 0x000fe40004000000 */
[----:B------:R-:W-:Y:S01]  /*4dd0*/  SEL R19, R19, R2, !P0 ;  /* 0x0000000213137207 */ /* 0x000fe20004000000 */
[----:B------:R-:W-:-:S07]  /*4de0*/  IMAD.MOV.U32 R2, RZ, RZ, R11 ;  /* 0x000000ffff027224 */ /* 0x000fce00078e000b */
.L_x_102:
[----:B------:R-:W-:Y:S02]  /*4df0*/  LOP3.LUT P0, RZ, R0, 0xff, RZ, 0xc0, !PT ;  /* 0x000000ff00ff7812 */ /* 0x000fe4000780c0ff */
[----:B------:R-:W-:-:S11]  /*4e00*/  LOP3.LUT R73, R73, 0x1, RZ, 0x3c, !PT ;  /* 0x0000000149497812 */ /* 0x000fd600078e3cff */
[----:B------:R-:W-:Y:S05]  /*4e10*/  @P0 BRA `(.L_x_105) ;  /* 0xffffffc800a40947 */ /* 0x000fea000383ffff */
[----:B------:R-:W-:Y:S05]  /*4e20*/  EXIT ;  /* 0x000000000000794d */ /* 0x000fea0003800000 */
.L_x_18:
[----:B------:R-:W-:-:S08]  /*4e30*/  ISETP.NE.AND P0, PT, R5, RZ, PT ;  /* 0x000000ff0500720c */ /* 0x000fd00003f05270 */
[----:B0-----:R-:W0:-:S00]  /*4e40*/  USETMAXREG.DEALLOC.CTAPOOL 0x28 ;  /* 0x00000028000079c8 */ /* 0x001e0000080e0500 */
[----:B------:R-:W-:Y:S05]  /*4e50*/  @P0 EXIT ;  /* 0x000000000000094d */ /* 0x000fea0003800000 */
[----:B0-----:R-:W-:Y:S01]  /*4e60*/  LOP3.LUT P0, RZ, R8, 0xff, RZ, 0xc0, !PT ;  /* 0x000000ff08ff7812 */ /* 0x001fe2000780c0ff */
[----:B------:R-:W-:Y:S02]  /*4e70*/  IMAD.MOV.U32 R0, RZ, RZ, 0x1 ;  /* 0x00000001ff007424 */ /* 0x000fe400078e00ff */
[----:B------:R-:W-:-:S10]  /*4e80*/  IMAD.MOV.U32 R8, RZ, RZ, RZ ;  /* 0x000000ffff087224 */ /* 0x000fd400078e00ff */
[----:B------:R-:W-:Y:S05]  /*4e90*/  @!P0 BRA `(.L_x_106) ;  /* 0x0000000c00408947 */ /* 0x000fea0003800000 */
[----:B------:R-:W0:Y:S01]  /*4ea0*/  S2R R7, SR_CgaCtaId ;  /* 0x0000000000077919 */ /* 0x000e220000008800 */
[----:B------:R-:W-:Y:S01]  /*4eb0*/  LOP3.LUT P0, RZ, R4, 0x1f, RZ, 0xc0, !PT ;  /* 0x0000001f04ff7812 */ /* 0x000fe2000780c0ff */
[----:B------:R-:W-:Y:S01]  /*4ec0*/  ULDC UR5, c[0x0][0x658] ;  /* 0x0001960000057ab9 */ /* 0x000fe20000000800 */
[----:B------:R-:W-:Y:S01]  /*4ed0*/  UMOV UR6, 0xffffffff ;  /* 0xffffffff00067882 */ /* 0x000fe20000000000 */
[----:B------:R-:W-:Y:S01]  /*4ee0*/  BSSY B0, `(.L_x_106) ;  /* 0x00000cb000007945 */ /* 0x000fe20003800000 */
[----:B------:R-:W-:Y:S01]  /*4ef0*/  USHF.L.U32 UR6, UR6, UR5, URZ ;  /* 0x0000000506067299 */ /* 0x000fe2000800063f */
[C---:B------:R-:W-:Y:S01]  /*4f00*/  ISETP.NE.AND P2, PT, R3.reuse, RZ, PT ;  /* 0x000000ff0300720c */ /* 0x040fe20003f45270 */
[----:B------:R-:W-:Y:S01]  /*4f10*/  IMAD.MOV.U32 R9, RZ, RZ, 0x1 ;  /* 0x00000001ff097424 */ /* 0x000fe200078e00ff */
[----:B------:R-:W-:Y:S01]  /*4f20*/  ISETP.NE.OR P0, PT, R3, RZ, !P0 ;  /* 0x000000ff0300720c */ /* 0x000fe20004705670 */
[----:B------:R-:W-:Y:S01]  /*4f30*/  IMAD.MOV.U32 R0, RZ, RZ, 0x1 ;  /* 0x00000001ff007424 */ /* 0x000fe200078e00ff */
[----:B------:R-:W-:Y:S01]  /*4f40*/  LOP3.LUT R6, R16, 0x2, RZ, 0xfc, !PT ;  /* 0x0000000210067812 */ /* 0x000fe200078efcff */
[----:B------:R-:W-:Y:S01]  /*4f50*/  IMAD.MOV.U32 R8, RZ, RZ, RZ ;  /* 0x000000ffff087224 */ /* 0x000fe200078e00ff */
[----:B------:R-:W-:Y:S01]  /*4f60*/  ULDC UR4, c[0x0][0x600] ;  /* 0x0001800000047ab9 */ /* 0x000fe20000000800 */
[----:B------:R-:W-:Y:S01]  /*4f70*/  UMOV UR7, 0x1 ;  /* 0x0000000100077882 */ /* 0x000fe20000000000 */
[----:B------:R-:W-:-:S02]  /*4f80*/  UIADD3 UR19, UR40, 0x1, URZ ;  /* 0x0000000128137890 */ /* 0x000fc4000fffe03f */
[----:B------:R-:W-:Y:S02]  /*4f90*/  UIADD3 UR15, UR4, -0x1, URZ ;  /* 0xffffffff040f7890 */ /* 0x000fe4000fffe03f */
[----:B------:R-:W-:Y:S02]  /*4fa0*/  USHF.L.U32 UR17, UR7, UR5, URZ ;  /* 0x0000000507117299 */ /* 0x000fe4000800063f */
[----:B------:R-:W-:Y:S01]  /*4fb0*/  ULOP3.LUT UR16, URZ, UR6, URZ, 0x33, !UPT ;  /* 0x000000063f107292 */ /* 0x000fe2000f8e333f */
[----:B------:R-:W-:Y:S01]  /*4fc0*/  ULDC.64 UR20, c[0x0][0x198] ;  /* 0x0000660000147ab9 */ /* 0x000fe20000000a00 */
[C---:B0-----:R-:W-:Y:S02]  /*4fd0*/  IMAD.SHL.U32 R10, R7.reuse, 0x10, RZ ;  /* 0x00000010070a7824 */ /* 0x041fe400078e00ff */
[----:B------:R-:W-:-:S03]  /*4fe0*/  IMAD.SHL.U32 R7, R7, 0x400, RZ ;  /* 0x0000040007077824 */ /* 0x000fc600078e00ff */
[----:B------:R-:W-:Y:S02]  /*4ff0*/  LOP3.LUT R10, R10, 0x30, RZ, 0xc0, !PT ;  /* 0x000000300a0a7812 */ /* 0x000fe400078ec0ff */
[----:B------:R-:W-:-:S07]  /*5000*/  LOP3.LUT R7, R7, 0xc00, RZ, 0xc0, !PT ;  /* 0x00000c0007077812 */ /* 0x000fce00078ec0ff */
.L_x_118:
[----:B------:R-:W-:-:S03]  /*5010*/  UMOV UR4, 0xffffffff ;  /* 0xffffffff00047882 */ /* 0x000fc60000000000 */
[----:B------:R-:W-:Y:S05]  /*5020*/  BRA.DIV UR4, `(.L_x_107) ;  /* 0x0000001604587947 */ /* 0x000fea000b800000 */
[----:B------:R-:W-:-:S13]  /*5030*/  ELECT P6, URZ, PT ;  /* 0x00000000003f782f */ /* 0x000fda00038c0000 */
.L_x_141:
[----:B------:R-:W0:Y:S01]  /*5040*/  LDC R3, c[0x0][0x28c] ;  /* 0x0000a300ff037b82 */ /* 0x000e220000000800 */
[----:B------:R-:W-:Y:S01]  /*5050*/  BSSY B1, `(.L_x_108) ;  /* 0x0000039000017945 */ /* 0x000fe20003800000 */
[----:B0-----:R-:W-:-:S13]  /*5060*/  ISETP.LT.OR P6, PT, R3, 0x1, !P6 ;  /* 0x000000010300780c */ /* 0x001fda00077c1670 */
[----:B------:R-:W-:Y:S05]  /*5070*/  @P6 BRA `(.L_x_109) ;  /* 0x0000000000d86947 */ /* 0x000fea0003800000 */
[----:B------:R-:W-:Y:S02]  /*5080*/  IMAD.SHL.U32 R19, R19, 0x40, RZ ;  /* 0x0000004013137824 */ /* 0x000fe400078e00ff */
[----:B------:R-:W-:Y:S02]  /*5090*/  IMAD R22, R22, 0x40, R10 ;  /* 0x0000004016167824 */ /* 0x000fe400078e020a */
[----:B------:R-:W-:Y:S02]  /*50a0*/  IMAD.MOV.U32 R14, RZ, RZ, RZ ;  /* 0x000000ffff0e7224 */ /* 0x000fe400078e00ff */
[----:B------:R-:W-:Y:S02]  /*50b0*/  IMAD.U32 R15, RZ, RZ, UR19 ;  /* 0x00000013ff0f7e24 */ /* 0x000fe4000f8e00ff */
[----:B------:R-:W-:Y:S02]  /*50c0*/  IMAD.MOV.U32 R3, RZ, RZ, R0 ;  /* 0x000000ffff037224 */ /* 0x000fe400078e0000 */
[----:B------:R-:W-:-:S07]  /*50d0*/  IMAD.MOV.U32 R4, RZ, RZ, R8 ;  /* 0x000000ffff047224 */ /* 0x000fce00078e0008 */
.L_x_113:
[----:B------:R-:W0:Y:S01]  /*50e0*/  S2R R12, SR_CgaCtaId ;  /* 0x00000000000c7919 */ /* 0x000e220000008800 */
[----:B------:R-:W-:Y:S01]  /*50f0*/  MOV R5, 0x400 ;  /* 0x0000040000057802 */ /* 0x000fe20000000f00 */
[----:B------:R-:W1:Y:S03]  /*5100*/  @!P2 LDC R11, c[0x0][0x500] ;  /* 0x00014000ff0bab82 */ /* 0x000e660000000800 */
[----:B0-----:R-:W-:Y:S02]  /*5110*/  LEA R13, R12, R5, 0x18 ;  /* 0x000000050c0d7211 */ /* 0x001fe400078ec0ff */
[----:B------:R-:W-:-:S03]  /*5120*/  SHF.L.U32 R5, R3, 0x1f, RZ ;  /* 0x0000001f03057819 */ /* 0x000fc600000006ff */
[----:B------:R-:W-:-:S04]  /*5130*/  IMAD R12, R4, 0x8, R13 ;  /* 0x00000008040c7824 */ /* 0x000fc800078e020d */
[----:B------:R-:W0:Y:S02]  /*5140*/  SYNCS.PHASECHK.TRANS64.TRYWAIT P1, [R12+URZ+0x70], R5 ;  /* 0x000070050c0075a7 */ /* 0x000e24000802017f */
[----:B01----:R-:W-:Y:S05]  /*5150*/  @!P1 BRA `(.L_x_110) ;  /* 0x00000014002c9947 */ /* 0x003fea0003800000 */
.L_x_142:
[----:B0-----:R-:W-:Y:S01]  /*5160*/  PRMT R5, R6, 0x9910, RZ ;  /* 0x0000991006057816 */ /* 0x001fe200000000ff */
[----:B------:R0:W-:Y:S03]  /*5170*/  @!P2 SYNCS.ARRIVE.TRANS64 RZ, [R12+URZ], R11 ;  /* 0x0000000b0cffa9a7 */ /* 0x0001e6000800003f */
[----:B------:R-:W-:-:S13]  /*5180*/  ISETP.NE.AND P1, PT, R5, 0x2, PT ;  /* 0x000000020500780c */ /* 0x000fda0003f25270 */
[----:B0-----:R-:W-:Y:S05]  /*5190*/  @P1 BRA `(.L_x_111) ;  /* 0x0000000000041947 */ /* 0x001fea0003800000 */
[----:B------:R-:W-:Y:S01]  /*51a0*/  BPT.TRAP 0x1 ;  /* 0x000000040000795c */ /* 0x000fe20000300000 */
.L_x_111:
[----:B------:R-:W-:Y:S05]  /*51b0*/  @P0 BRA `(.L_x_112) ;  /* 0x0000000000040947 */ /* 0x000fea0003800000 */
[----:B------:R-:W-:Y:S01]  /*51c0*/  BPT.TRAP 0x1 ;  /* 0x000000040000795c */ /* 0x000fe20000300000 */
.L_x_112:
[----:B------:R-:W-:Y:S01]  /*51d0*/  IMAD R5, R4, 0x1000, R7 ;  /* 0x0000100004057824 */ /* 0x000fe200078e0207 */
[----:B------:R-:W-:Y:S01]  /*51e0*/  R2UR UR9, R12 ;  /* 0x000000000c0972ca */ /* 0x000fe200000e0000 */
[C-C-:B------:R-:W-:Y:S01]  /*51f0*/  IMAD R11, R4.reuse, 0x2000, R13.reuse ;  /* 0x00002000040b7824 */ /* 0x140fe200078e020d */
[----:B------:R-:W-:Y:S01]  /*5200*/  UIADD3 UR4, UP0, UR20, 0xf0, URZ ;  /* 0x000000f014047890 */ /* 0x000fe2000ff1e03f */
[----:B------:R-:W-:Y:S01]  /*5210*/  IMAD R5, R5, 0x2, R13 ;  /* 0x0000000205057824 */ /* 0x000fe200078e020d */
[----:B------:R-:W-:Y:S01]  /*5220*/  R2UR UR11, R19 ;  /* 0x00000000130b72ca */ /* 0x000fe200000e0000 */
[----:B------:R-:W-:Y:S01]  /*5230*/  VIADD R15, R15, 0xffffffff ;  /* 0xffffffff0f0f7836 */ /* 0x000fe20000000000 */
[----:B------:R-:W-:Y:S01]  /*5240*/  R2UR UR5, R11 ;  /* 0x000000000b0572ca */ /* 0x000fe200000e0000 */
[----:B------:R-:W-:Y:S01]  /*5250*/  UIADD3 UR22, UP1, UR20, 0x1f0, URZ ;  /* 0x000001f014167890 */ /* 0x000fe2000ff3e03f */
[----:B------:R-:W-:Y:S01]  /*5260*/  R2UR UR8, R5 ;  /* 0x00000000050872ca */ /* 0x000fe200000e0000 */
[----:B------:R-:W-:Y:S01]  /*5270*/  VIADD R4, R4, 0x1 ;  /* 0x0000000104047836 */ /* 0x000fe20000000000 */
[----:B------:R-:W-:Y:S01]  /*5280*/  R2UR UR10, R14 ;  /* 0x000000000e0a72ca */ /* 0x000fe200000e0000 */
[----:B------:R-:W-:Y:S01]  /*5290*/  UIADD3.X UR23, URZ, UR21, URZ, UP1, !UPT ;  /* 0x000000153f177290 */ /* 0x000fe20008ffe43f */
[----:B------:R-:W-:Y:S01]  /*52a0*/  R2UR UR12, R2 ;  /* 0x00000000020c72ca */ /* 0x000fe200000e0000 */
[----:B------:R-:W-:Y:S01]  /*52b0*/  UMOV UR6, 0x0 ;  /* 0x0000000000067882 */ /* 0x000fe20000000000 */
[----:B------:R-:W-:Y:S01]  /*52c0*/  R2UR UR18, R22 ;  /* 0x00000000161272ca */ /* 0x000fe200000e0000 */
[----:B------:R-:W-:Y:S01]  /*52d0*/  UMOV UR7, 0x10000000 ;  /* 0x1000000000077882 */ /* 0x000fe20000000000 */
[----:B------:R-:W-:Y:S01]  /*52e0*/  ISETP.GT.AND P3, PT, R15, 0x1, PT ;  /* 0x000000010f00780c */ /* 0x000fe20003f64270 */
[----:B------:R-:W-:Y:S01]  /*52f0*/  UMOV UR24, 0xf0000 ;  /* 0x000f000000187882 */ /* 0x000fe20000000000 */
[----:B------:R-:W-:Y:S01]  /*5300*/  ISETP.NE.AND P1, PT, R4, 0xe, PT ;  /* 0x0000000e0400780c */ /* 0x000fe20003f25270 */
[----:B------:R-:W-:Y:S01]  /*5310*/  UIADD3 UR13, UR5, 0x200, URZ ;  /* 0x00000200050d7890 */ /* 0x000fe2000fffe03f */
[----:B------:R-:W-:Y:S01]  /*5320*/  VIADD R14, R14, 0x40 ;  /* 0x000000400e0e7836 */ /* 0x000fe20000000000 */
[----:B------:R-:W-:Y:S01]  /*5330*/  UIADD3.X UR5, URZ, UR21, URZ, UP0, !UPT ;  /* 0x000000153f057290 */ /* 0x000fe200087fe43f */
[----:B------:R-:W-:Y:S01]  /*5340*/  SEL R12, RZ, 0x1, P1 ;  /* 0x00000001ff0c7807 */ /* 0x000fe20000800000 */
[----:B------:R-:W-:Y:S01]  /*5350*/  UIADD3 UR14, UR8, 0x1c200, URZ ;  /* 0x0001c200080e7890 */ /* 0x000fe2000fffe03f */
[----:B------:R-:W-:-:S02]  /*5360*/  SEL R4, R4, RZ, P1 ;  /* 0x000000ff04047207 */ /* 0x000fc40000800000 */
[----:B------:R-:W-:Y:S01]  /*5370*/  UMOV UR8, UR13 ;  /* 0x0000000d00087c82 */ /* 0x000fe20008000000 */
[----:B------:R-:W-:-:S03]  /*5380*/  LOP3.LUT R3, R3, R12, RZ, 0x3c, !PT ;  /* 0x0000000c03037212 */ /* 0x000fc600078e3cff */
[----:B------:R0:W-:Y:S02]  /*5390*/  UTMALDG.3D [UR8], [UR4], desc[UR6] ;  /* 0x00000608040075b4 */ /* 0x0001e40008011000 */
[----:B0-----:R-:W-:Y:S01]  /*53a0*/  UMOV UR8, UR14 ;  /* 0x0000000e00087c82 */ /* 0x001fe20008000000 */
[----:B------:R-:W-:Y:S02]  /*53b0*/  UMOV UR11, UR18 ;  /* 0x00000012000b7c82 */ /* 0x000fe40008000000 */
[----:B------:R0:W-:Y:S02]  /*53c0*/  UTMALDG.3D.MULTICAST [UR8], [UR22], UR24, desc[UR6] ;  /* 0x00000608160073b4 */ /* 0x0001e40008011818 */
[----:B0-----:R-:W-:Y:S05]  /*53d0*/  @P3 BRA `(.L_x_113) ;  /* 0xfffffffc00403947 */ /* 0x001fea000383ffff */
.L_x_109:
[----:B------:R-:W-:Y:S05]  /*53e0*/  BSYNC B1 ;  /* 0x0000000000017941 */ /* 0x000fea0003800000 */
.L_x_108:
[----:B------:R-:W2:Y:S01]  /*53f0*/  LDL.64 R12, [R1] ;  /* 0x00000000010c7983 */ /* 0x000ea20000100a00 */
[----:B------:R-:W-:Y:S01]  /*5400*/  LOP3.LUT P4, RZ, R9, 0xff, RZ, 0xc0, !PT ;  /* 0x000000ff09ff7812 */ /* 0x000fe2000788c0ff */
[----:B------:R-:W-:Y:S01]  /*5410*/  VIADD R8, R8, UR40 ;  /* 0x0000002808087c36 */ /* 0x000fe20008000000 */
[----:B------:R-:W-:Y:S01]  /*5420*/  ULDC.64 UR4, c[0x0][0x650] ;  /* 0x0001940000047ab9 */ /* 0x000fe20000000a00 */
[----:B------:R-:W-:Y:S01]  /*5430*/  IMAD.U32 R5, RZ, RZ, UR40 ;  /* 0x00000028ff057e24 */ /* 0x000fe2000f8e00ff */
[----:B------:R-:W-:Y:S01]  /*5440*/  UISETP.GE.U32.AND UP0, UPT, UR40, 0xe, UPT ;  /* 0x0000000e2800788c */ /* 0x000fe2000bf06070 */
[----:B------:R-:W-:Y:S01]  /*5450*/  BSSY B1, `(.L_x_114) ;  /* 0x0000071000017945 */ /* 0x000fe20003800000 */
[----:B------:R-:W-:Y:S01]  /*5460*/  SHF.R.U32.HI R2, RZ, 0x1, R8 ;  /* 0x00000001ff027819 */ /* 0x000fe20000011608 */
[----:B------:R-:W-:Y:S01]  /*5470*/  IMAD.MOV.U32 R19, RZ, RZ, -0x1 ;  /* 0xffffffffff137424 */ /* 0x000fe200078e00ff */
[----:B------:R-:W-:Y:S01]  /*5480*/  ISETP.GT.U32.AND P1, PT, R8, 0xd, PT ;  /* 0x0000000d0800780c */ /* 0x000fe20003f24070 */
[----:B------:R-:W-:Y:S01]  /*5490*/  IMAD.MOV.U32 R22, RZ, RZ, -0x1 ;  /* 0xffffffffff167424 */ /* 0x000fe200078e00ff */
[----:B------:R-:W-:-:S02]  /*54a0*/  PLOP3.LUT P3, PT, PT, PT, UP0, 0x80, 0x0 ;  /* 0x000000000000781c */ /* 0x000fc40003f6f008 */
[----:B------:R-:W-:Y:S01]  /*54b0*/  ISETP.LT.U32.AND P1, PT, R5, 0xe, P1 ;  /* 0x0000000e0500780c */ /* 0x000fe20000f21070 */
[----:B------:R-:W0:Y:S01]  /*54c0*/  @P4 S2R R4, SR_CgaCtaId ;  /* 0x0000000000044919 */ /* 0x000e220000008800 */
[----:B------:R-:W-:Y:S02]  /*54d0*/  @P4 MOV R3, 0x400 ;  /* 0x0000040000034802 */ /* 0x000fe40000000f00 */
[----:B------:R-:W-:Y:S02]  /*54e0*/  PRMT R9, RZ, 0x7610, R9 ;  /* 0x00007610ff097816 */ /* 0x000fe40000000009 */
[----:B0-----:R-:W-:Y:S01]  /*54f0*/  @P4 LEA R4, R4, R3, 0x18 ;  /* 0x0000000304044211 */ /* 0x001fe200078ec0ff */
[----:B------:R-:W-:-:S03]  /*5500*/  IMAD.WIDE.U32 R2, R2, -0x6db6db6d, RZ ;  /* 0x9249249302027825 */ /* 0x000fc600078e00ff */
[----:B------:R0:W-:Y:S01]  /*5510*/  @P4 SYNCS.ARRIVE.TRANS64.A1T0 RZ, [R4+URZ+0x118], RZ ;  /* 0x000118ff04ff49a7 */ /* 0x0001e2000810003f */
[----:B------:R-:W-:Y:S01]  /*5520*/  IMAD.MOV.U32 R2, RZ, RZ, -0x1 ;  /* 0xffffffffff027424 */ /* 0x000fe200078e00ff */
[----:B------:R-:W-:Y:S02]  /*5530*/  SHF.R.U32.HI R5, RZ, 0x2, R3 ;  /* 0x00000002ff057819 */ /* 0x000fe40000011603 */
[----:B------:R-:W-:-:S03]  /*5540*/  SEL R3, RZ, 0x1, !P1 ;  /* 0x00000001ff037807 */ /* 0x000fc60004800000 */
[----:B------:R-:W-:Y:S01]  /*5550*/  IMAD R8, R5, -0xe, R8 ;  /* 0xfffffff205087824 */ /* 0x000fe200078e0208 */
[----:B------:R-:W-:Y:S02]  /*5560*/  LOP3.LUT R0, R0, R3, RZ, 0x3c, !PT ;  /* 0x0000000300007212 */ /* 0x000fe400078e3cff */
[----:B------:R-:W-:Y:S02]  /*5570*/  PRMT R3, RZ, 0x7610, R3 ;  /* 0x00007610ff037816 */ /* 0x000fe40000000003 */
[----:B------:R-:W-:Y:S02]  /*5580*/  @P3 LOP3.LUT R0, R0, 0x1, R5, 0x78, !PT ;  /* 0x0000000100003812 */ /* 0x000fe400078e7805 */
[----:B--2---:R-:W-:-:S04]  /*5590*/  IADD3 R18, P4, R18, R12, RZ ;  /* 0x0000000c12127210 */ /* 0x004fc80007f9e0ff */
[----:B------:R-:W-:Y:S01]  /*55a0*/  ISETP.GE.U32.AND P1, PT, R18, UR4, PT ;  /* 0x0000000412007c0c */ /* 0x000fe2000bf26070 */
[----:B------:R-:W-:-:S05]  /*55b0*/  IMAD.X R17, R17, 0x1, R23, P4 ;  /* 0x0000000111117824 */ /* 0x000fca00020e0617 */
[----:B------:R-:W-:-:S13]  /*55c0*/  ISETP.GE.U32.AND.EX P1, PT, R17, UR5, PT, P1 ;  /* 0x0000000511007c0c */ /* 0x000fda000bf26110 */
[----:B0-----:R-:W-:Y:S05]  /*55d0*/  @P1 BRA `(.L_x_115) ;  /* 0x0000000400601947 */ /* 0x001fea0003800000 */
[----:B------:R-:W0:Y:S01]  /*55e0*/  S2R R12, SR_CTAID.X ;  /* 0x00000000000c7919 */ /* 0x000e220000002500 */
[----:B------:R-:W-:Y:S01]  /*55f0*/  ULDC.64 UR4, c[0x0][0x628] ;  /* 0x00018a0000047ab9 */ /* 0x000fe20000000a00 */
[----:B------:R-:W-:Y:S01]  /*5600*/  ULDC UR7, c[0x0][0x630] ;  /* 0x00018c0000077ab9 */ /* 0x000fe20000000800 */
[----:B------:R-:W-:Y:S01]  /*5610*/  ISETP.NE.U32.AND P1, PT, RZ, UR4, PT ;  /* 0x00000004ff007c0c */ /* 0x000fe2000bf25070 */
[----:B------:R-:W1:Y:S01]  /*5620*/  S2R R13, SR_CTAID.Y ;  /* 0x00000000000d7919 */ /* 0x000e620000002600 */
[----:B------:R-:W-:Y:S01]  /*5630*/  ULDC UR8, c[0x0][0x150] ;  /* 0x0000540000087ab9 */ /* 0x000fe20000000800 */
[----:B------:R-:W-:Y:S01]  /*5640*/  IMAD.MOV.U32 R2, RZ, RZ, R18 ;  /* 0x000000ffff027224 */ /* 0x000fe200078e0012 */
[----:B------:R-:W-:Y:S01]  /*5650*/  ISETP.NE.AND.EX P1, PT, RZ, UR5, PT, P1 ;  /* 0x00000005ff007c0c */ /* 0x000fe2000bf25310 */
[----:B------:R-:W-:Y:S01]  /*5660*/  IMAD.MOV.U32 R3, RZ, RZ, R17 ;  /* 0x000000ffff037224 */ /* 0x000fe200078e0011 */
[----:B0-----:R-:W-:-:S11]  /*5670*/  I2FP.F32.U32 R14, R12 ;  /* 0x0000000c000e7245 */ /* 0x001fd60000201000 */
[----:B------:R-:W-:Y:S05]  /*5680*/  @!P1 BRA `(.L_x_116) ;  /* 0x0000000000289947 */ /* 0x000fea0003800000 */
[----:B------:R-:W-:Y:S02]  /*5690*/  ULDC UR6, c[0x0][0x634] ;  /* 0x00018d0000067ab9 */ /* 0x000fe40000000800 */
[----:B------:R-:W-:-:S05]  /*56a0*/  IADD3 R3, P1, R18, UR6, RZ ;  /* 0x0000000612037c10 */ /* 0x000fca000ff3e0ff */
[----:B------:R-:W-:-:S04]  /*56b0*/  IMAD.X R11, RZ, RZ, R17, P1 ;  /* 0x000000ffff0b7224 */ /* 0x000fc800008e0611 */
[----:B------:R-:W-:-:S04]  /*56c0*/  IMAD.WIDE.U32 R4, R11, UR4, RZ ;  /* 0x000000040b047c25 */ /* 0x000fc8000f8e00ff */
[----:B------:R-:W-:-:S04]  /*56d0*/  IMAD.WIDE.U32 R4, P1, R3, UR5, R4 ;  /* 0x0000000503047c25 */ /* 0x000fc8000f820004 */
[----:B------:R-:W-:-:S04]  /*56e0*/  IMAD.WIDE.U32 R2, R3, UR4, RZ ;  /* 0x0000000403027c25 */ /* 0x000fc8000f8e00ff */
[----:B------:R-:W-:Y:S01]  /*56f0*/  IMAD.MOV.U32 R2, RZ, RZ, R5 ;  /* 0x000000ffff027224 */ /* 0x000fe200078e0005 */
[----:B------:R-:W-:Y:S01]  /*5700*/  IADD3 RZ, P3, R3, R4, RZ ;  /* 0x0000000403ff7210 */ /* 0x000fe20007f7e0ff */
[----:B------:R-:W-:-:S04]  /*5710*/  IMAD.X R3, RZ, RZ, RZ, P1 ;  /* 0x000000ffff037224 */ /* 0x000fc800008e06ff */
[----:B------:R-:W-:-:S08]  /*5720*/  IMAD.WIDE.U32.X R2, R11, UR5, R2, P3 ;  /* 0x000000050b027c25 */ /* 0x000fd000098e0402 */
.L_x_116:
[----:B------:R-:W0:Y:S01]  /*5730*/  LDC R21, c[0x0][0x65c] ;  /* 0x00019700ff157b82 */ /* 0x000e220000000800 */
[--C-:B------:R-:W-:Y:S01]  /*5740*/  SHF.R.U64 R11, R2, UR7, R3.reuse ;  /* 0x00000007020b7c19 */ /* 0x100fe20008001203 */
[----:B------:R-:W-:Y:S01]  /*5750*/  FMUL R14, R14, UR8 ;  /* 0x000000080e0e7c20 */ /* 0x000fe20008400000 */
[----:B------:R-:W-:Y:S01]  /*5760*/  SHF.R.U32.HI R2, RZ, UR7, R3 ;  /* 0x00000007ff027c19 */ /* 0x000fe20008011603 */
[----:B------:R-:W-:Y:S01]  /*5770*/  ULDC UR6, c[0x0][0x154] ;  /* 0x0000550000067ab9 */ /* 0x000fe20000000800 */
[----:B------:R-:W-:Y:S01]  /*5780*/  IADD3 R15, P1, RZ, -R11, RZ ;  /* 0x8000000bff0f7210 */ /* 0x000fe20007f3e0ff */
[----:B------:R-:W-:Y:S01]  /*5790*/  ULDC.64 UR4, c[0x0][0x620] ;  /* 0x0001880000047ab9 */ /* 0x000fe20000000a00 */
[----:B-1----:R-:W-:Y:S01]  /*57a0*/  I2FP.F32.U32 R3, R13 ;  /* 0x0000000d00037245 */ /* 0x002fe20000201000 */
[----:B------:R-:W1:Y:S01]  /*57b0*/  LDC R19, c[0x0][0x144] ;  /* 0x00005100ff137b82 */ /* 0x000e620000000800 */
[----:B------:R-:W2:Y:S01]  /*57c0*/  F2I.U32.TRUNC.NTZ R14, R14 ;  /* 0x0000000e000e7305 */ /* 0x000ea2000020f000 */
[----:B------:R-:W-:-:S02]  /*57d0*/  IMAD.X R2, RZ, RZ, ~R2, P1 ;  /* 0x000000ffff027224 */ /* 0x000fc400008e0e02 */
[----:B------:R-:W-:Y:S01]  /*57e0*/  FMUL R4, R3, UR6 ;  /* 0x0000000603047c20 */ /* 0x000fe20008400000 */
[----:B------:R-:W-:Y:S01]  /*57f0*/  IMAD.MOV.U32 R3, RZ, RZ, R17 ;  /* 0x000000ffff037224 */ /* 0x000fe200078e0011 */
[----:B------:R-:W-:Y:S01]  /*5800*/  ULDC.64 UR6, c[0x0][0x640] ;  /* 0x0001900000067ab9 */ /* 0x000fe20000000a00 */
[----:B------:R-:W-:Y:S01]  /*5810*/  IMAD R2, R2, UR4, RZ ;  /* 0x0000000402027c24 */ /* 0x000fe2000f8e02ff */
[----:B------:R-:W3:Y:S01]  /*5820*/  LDC R20, c[0x0][0x148] ;  /* 0x00005200ff147b82 */ /* 0x000ee20000000800 */
[----:B------:R-:W-:Y:S01]  /*5830*/  ISETP.NE.U32.AND P1, PT, RZ, UR6, PT ;  /* 0x00000006ff007c0c */ /* 0x000fe2000bf25070 */
[----:B------:R-:W4:Y:S01]  /*5840*/  F2I.U32.TRUNC.NTZ R4, R4 ;  /* 0x0000000400047305 */ /* 0x000f22000020f000 */
[----:B------:R-:W-:Y:S02]  /*5850*/  IMAD R5, R15, UR5, R2 ;  /* 0x000000050f057c24 */ /* 0x000fe4000f8e0202 */
[----:B------:R-:W-:Y:S01]  /*5860*/  IMAD.MOV.U32 R2, RZ, RZ, R18 ;  /* 0x000000ffff027224 */ /* 0x000fe200078e0012 */
[----:B------:R-:W-:-:S02]  /*5870*/  ISETP.NE.AND.EX P1, PT, RZ, UR7, PT, P1 ;  /* 0x00000007ff007c0c */ /* 0x000fc4000bf25310 */
[----:B0-----:R-:W-:Y:S01]  /*5880*/  ISETP.NE.AND P4, PT, R21, 0x1, PT ;  /* 0x000000011500780c */ /* 0x001fe20003f85270 */
[----:B------:R-:W-:Y:S01]  /*5890*/  IMAD.WIDE.U32 R2, R15, UR4, R2 ;  /* 0x000000040f027c25 */ /* 0x000fe2000f8e0002 */
[----:B------:R-:W-:-:S03]  /*58a0*/  ULDC UR4, c[0x0][0x618] ;  /* 0x0001860000047ab9 */ /* 0x000fc60000000800 */
[----:B--2---:R-:W-:Y:S02]  /*58b0*/  IMAD.MOV R14, RZ, RZ, -R14 ;  /* 0x000000ffff0e7224 */ /* 0x004fe400078e0a0e */
[----:B------:R-:W-:Y:S02]  /*58c0*/  IMAD.IADD R3, R3, 0x1, R5 ;  /* 0x0000000103037824 */ /* 0x000fe400078e0205 */
[----:B-1----:R-:W-:-:S03]  /*58d0*/  IMAD R12, R19, R14, R12 ;  /* 0x0000000e130c7224 */ /* 0x002fc600078e020c */
[--C-:B------:R-:W-:Y:S01]  /*58e0*/  SHF.R.U64 R14, R2, UR4, R3.reuse ;  /* 0x00000004020e7c19 */ /* 0x100fe20008001203 */
[----:B----4-:R-:W-:Y:S01]  /*58f0*/  IMAD.MOV R2, RZ, RZ, -R4 ;  /* 0x000000ffff027224 */ /* 0x010fe200078e0a04 */
[----:B------:R-:W-:Y:S01]  /*5900*/  SHF.R.U32.HI R3, RZ, UR4, R3 ;  /* 0x00000004ff037c19 */ /* 0x000fe20008011603 */
[----:B------:R-:W-:Y:S02]  /*5910*/  ULDC UR4, c[0x0][0x608] ;  /* 0x0001820000047ab9 */ /* 0x000fe40000000800 */
[----:B---3--:R-:W-:Y:S01]  /*5920*/  @P4 IMAD R12, R20, R2, R13 ;  /* 0x00000002140c4224 */ /* 0x008fe200078e020d */
[--C-:B------:R-:W-:Y:S02]  /*5930*/  SHF.R.U64 R19, R14, UR4, R3.reuse ;  /* 0x000000040e137c19 */ /* 0x100fe40008001203 */
[----:B------:R-:W-:Y:S01]  /*5940*/  SHF.R.U32.HI R2, RZ, UR4, R3 ;  /* 0x00000004ff027c19 */ /* 0x000fe20008011603 */
[----:B------:R-:W-:-:S03]  /*5950*/  ULDC UR4, c[0x0][0x658] ;  /* 0x0001960000047ab9 */ /* 0x000fc60000000800 */
[--C-:B------:R-:W-:Y:S02]  /*5960*/  SHF.R.U64 R13, R19, UR4, R2.reuse ;  /* 0x00000004130d7c19 */ /* 0x100fe40008001202 */
[----:B------:R-:W-:-:S03]  /*5970*/  SHF.R.U32.HI R2, RZ, UR4, R2 ;  /* 0x00000004ff027c19 */ /* 0x000fc60008011602 */
[----:B------:R-:W-:Y:S02]  /*5980*/  IMAD.MOV.U32 R4, RZ, RZ, R13 ;  /* 0x000000ffff047224 */ /* 0x000fe400078e000d */
[----:B------:R-:W-:Y:S01]  /*5990*/  IMAD.MOV.U32 R3, RZ, RZ, R2 ;  /* 0x000000ffff037224 */ /* 0x000fe200078e0002 */
[----:B------:R-:W-:Y:S06]  /*59a0*/  @!P1 BRA `(.L_x_117) ;  /* 0x00000000002c9947 */ /* 0x000fec0003800000 */
        /* <DEDUP_REMOVED lines=9> */
[----:B------:R-:W-:-:S04]  /*5a40*/  IMAD.WIDE.U32.X R2, R15, UR7, R2, P3 ;  /* 0x000000070f027c25 */ /* 0x000fc800098e0402 */
[----:B------:R-:W-:-:S07]  /*5a50*/  IMAD.MOV.U32 R4, RZ, RZ, R2 ;  /* 0x000000ffff047224 */ /* 0x000fce00078e0002 */
.L_x_117:
[----:B------:R-:W-:Y:S01]  /*5a60*/  ULDC UR4, c[0x0][0x648] ;  /* 0x0001920000047ab9 */ /* 0x000fe20000000800 */
[----:B------:R-:W-:Y:S01]  /*5a70*/  LOP3.LUT R2, R19, UR16, RZ, 0xc0, !PT ;  /* 0x0000001013027c12 */ /* 0x000fe2000f8ec0ff */
[----:B------:R-:W-:Y:S01]  /*5a80*/  ULDC UR5, c[0x0][0x610] ;  /* 0x0001840000057ab9 */ /* 0x000fe20000000800 */
[----:B------:R-:W-:Y:S01]  /*5a90*/  SHF.R.U64 R3, R4, UR4, R3 ;  /* 0x0000000404037c19 */ /* 0x000fe20008001203 */
[----:B------:R-:W-:Y:S01]  /*5aa0*/  ULDC UR4, c[0x0][0x638] ;  /* 0x00018e0000047ab9 */ /* 0x000fe20000000800 */
[----:B------:R-:W-:-:S03]  /*5ab0*/  LOP3.LUT R14, R14, UR15, RZ, 0xc0, !PT ;  /* 0x0000000f0e0e7c12 */ /* 0x000fc6000f8ec0ff */
[----:B------:R-:W-:Y:S02]  /*5ac0*/  IMAD.MOV R4, RZ, RZ, -R3 ;  /* 0x000000ffff047224 */ /* 0x000fe400078e0a03 */
[----:B------:R-:W-:Y:S02]  /*5ad0*/  IMAD R3, R3, UR17, R2 ;  /* 0x0000001103037c24 */ /* 0x000fe4000f8e0202 */
[----:B------:R-:W-:Y:S01]  /*5ae0*/  IMAD R13, R4, UR4, R13 ;  /* 0x00000004040d7c24 */ /* 0x000fe2000f8e020d */
[----:B------:R-:W-:Y:S01]  /*5af0*/  ULDC UR4, c[0x0][0x600] ;  /* 0x0001800000047ab9 */ /* 0x000fe20000000800 */
[----:B------:R-:W-:Y:S02]  /*5b00*/  IMAD R12, R3, UR5, R12 ;  /* 0x00000005030c7c24 */ /* 0x000fe4000f8e020c */
[----:B------:R-:W-:Y:S02]  /*5b10*/  IMAD R13, R13, UR4, R14 ;  /* 0x000000040d0d7c24 */ /* 0x000fe4000f8e020e */
[----:B------:R-:W-:-:S02]  /*5b20*/  IMAD.MOV.U32 R3, RZ, RZ, 0x1 ;  /* 0x00000001ff037424 */ /* 0x000fc400078e00ff */
[----:B------:R-:W-:Y:S01]  /*5b30*/  IMAD.MOV.U32 R2, RZ, RZ, R11 ;  /* 0x000000ffff027224 */ /* 0x000fe200078e000b */
[----:B------:R-:W-:Y:S02]  /*5b40*/  SEL R22, R13, R12, !P4 ;  /* 0x0000000c0d167207 */ /* 0x000fe40006000000 */
[----:B------:R-:W-:-:S07]  /*5b50*/  SEL R19, R12, R13, !P4 ;  /* 0x0000000d0c137207 */ /* 0x000fce0006000000 */
.L_x_115:
[----:B------:R-:W-:Y:S05]  /*5b60*/  BSYNC B1 ;  /* 0x0000000000017941 */ /* 0x000fea0003800000 */
.L_x_114:
[----:B------:R-:W-:-:S13]  /*5b70*/  LOP3.LUT P1, RZ, R3, 0xff, RZ, 0xc0, !PT ;  /* 0x000000ff03ff7812 */ /* 0x000fda000782c0ff */
[----:B------:R-:W-:Y:S05]  /*5b80*/  @P1 BRA `(.L_x_118) ;  /* 0xfffffff400201947 */ /* 0x000fea000383ffff */
[----:B------:R-:W-:Y:S05]  /*5b90*/  BSYNC B0 ;  /* 0x0000000000007941 */ /* 0x000fea0003800000 */
.L_x_106:
[----:B------:R-:W-:-:S03]  /*5ba0*/  UMOV UR4, 0xffffffff ;  /* 0xffffffff00047882 */ /* 0x000fc60000000000 */
[----:B------:R-:W-:Y:S05]  /*5bb0*/  BRA.DIV UR4, `(.L_x_119) ;  /* 0x0000000a04a87947 */ /* 0x000fea000b800000 */
[----:B------:R-:W-:-:S13]  /*5bc0*/  ELECT P6, URZ, PT ;  /* 0x00000000003f782f */ /* 0x000fda00038c0000 */
.L_x_145:
[----:B------:R-:W-:Y:S04]  /*5bd0*/  BSSY B0, `(.L_x_120) ;  /* 0x0000085000007945 */ /* 0x000fe80003800000 */
[----:B------:R-:W-:Y:S05]  /*5be0*/  @!P6 BRA `(.L_x_121) ;  /* 0x00000008000ce947 */ /* 0x000fea0003800000 */
[----:B------:R-:W-:-:S04]  /*5bf0*/  LOP3.LUT R16, R16, 0x2, RZ, 0xfc, !PT ;  /* 0x0000000210107812 */ /* 0x000fc800078efcff */
[----:B------:R-:W-:-:S13]  /*5c00*/  ISETP.NE.AND P0, PT, R16, 0x3, PT ;  /* 0x000000031000780c */ /* 0x000fda0003f05270 */
[----:B------:R-:W-:Y:S05]  /*5c10*/  @!P0 BRA `(.L_x_122) ;  /* 0x0000000000048947 */ /* 0x000fea0003800000 */
[----:B------:R-:W-:Y:S01]  /*5c20*/  BPT.TRAP 0x1 ;  /* 0x000000040000795c */ /* 0x000fe20000300000 */
.L_x_122:
[----:B------:R-:W0:Y:S01]  /*5c30*/  S2R R3, SR_CgaCtaId ;  /* 0x0000000000037919 */ /* 0x000e220000008800 */
[----:B------:R-:W-:-:S04]  /*5c40*/  MOV R2, 0x400 ;  /* 0x0000040000027802 */ /* 0x000fc80000000f00 */
[----:B0-----:R-:W-:Y:S02]  /*5c50*/  LEA R3, R3, R2, 0x18 ;  /* 0x0000000203037211 */ /* 0x001fe400078ec0ff */
[----:B------:R-:W-:-:S03]  /*5c60*/  SHF.L.U32 R2, R0, 0x1f, RZ ;  /* 0x0000001f00027819 */ /* 0x000fc600000006ff */
[----:B------:R-:W-:-:S04]  /*5c70*/  VIADD R3, R3, 0x70 ;  /* 0x0000007003037836 */ /* 0x000fc80000000000 */
[C---:B------:R-:W-:Y:S02]  /*5c80*/  IMAD R7, R8.reuse, 0x8, R3 ;  /* 0x0000000808077824 */ /* 0x040fe400078e0203 */
[----:B------:R-:W-:Y:S02]  /*5c90*/  VIADD R8, R8, 0x1 ;  /* 0x0000000108087836 */ /* 0x000fe40000000000 */
[----:B------:R-:W0:Y:S03]  /*5ca0*/  SYNCS.PHASECHK.TRANS64.TRYWAIT P0, [R7+URZ], R2 ;  /* 0x00000002070075a7 */ /* 0x000e26000800017f */
[----:B------:R-:W-:-:S04]  /*5cb0*/  ISETP.NE.AND P1, PT, R8, 0xe, PT ;  /* 0x0000000e0800780c */ /* 0x000fc80003f25270 */
[----:B------:R-:W-:Y:S02]  /*5cc0*/  SEL R5, RZ, 0x1, P1 ;  /* 0x00000001ff057807 */ /* 0x000fe40000800000 */
[----:B------:R-:W-:Y:S02]  /*5cd0*/  SEL R8, R8, RZ, P1 ;  /* 0x000000ff08087207 */ /* 0x000fe40000800000 */
[----:B------:R-:W-:-:S03]  /*5ce0*/  LOP3.LUT R5, R0, R5, RZ, 0x3c, !PT ;  /* 0x0000000500057212 */ /* 0x000fc600078e3cff */
[----:B------:R-:W-:Y:S01]  /*5cf0*/  IMAD R9, R8, 0x8, R3 ;  /* 0x0000000808097824 */ /* 0x000fe200078e0203 */
[----:B------:R-:W-:Y:S01]  /*5d00*/  SHF.L.U32 R4, R5, 0x1f, RZ ;  /* 0x0000001f05047819 */ /* 0x000fe200000006ff */
[----:B0-----:R-:W-:Y:S06]  /*5d10*/  @!P0 BRA `(.L_x_123) ;  /* 0x0000000800708947 */ /* 0x001fec0003800000 */
.L_x_146:
[----:B------:R-:W1:Y:S01]  /*5d20*/  SYNCS.PHASECHK.TRANS64.TRYWAIT P0, [R9+URZ], R4 ;  /* 0x00000004090075a7 */ /* 0x000e62000800017f */
[----:B------:R-:W-:-:S05]  /*5d30*/  VIADD R0, R8, 0x1 ;  /* 0x0000000108007836 */ /* 0x000fca0000000000 */
[----:B------:R-:W-:-:S04]  /*5d40*/  ISETP.NE.AND P1, PT, R0, 0xe, PT ;  /* 0x0000000e0000780c */ /* 0x000fc80003f25270 */
[----:B0-----:R-:W-:Y:S02]  /*5d50*/  SEL R2, RZ, 0x1, P1 ;  /* 0x00000001ff027807 */ /* 0x001fe40000800000 */
[----:B------:R-:W-:Y:S02]  /*5d60*/  SEL R0, R0, RZ, P1 ;  /* 0x000000ff00007207 */ /* 0x000fe40000800000 */
[----:B------:R-:W-:-:S03]  /*5d70*/  LOP3.LUT R7, R5, R2, RZ, 0x3c, !PT ;  /* 0x0000000205077212 */ /* 0x000fc600078e3cff */
[----:B------:R-:W-:Y:S01]  /*5d80*/  IMAD R6, R0, 0x8, R3 ;  /* 0x0000000800067824 */ /* 0x000fe200078e0203 */
[----:B------:R-:W-:Y:S01]  /*5d90*/  SHF.L.U32 R5, R7, 0x1f, RZ ;  /* 0x0000001f07057819 */ /* 0x000fe200000006ff */
[----:B-1----:R-:W-:Y:S06]  /*5da0*/  @!P0 BRA `(.L_x_124) ;  /* 0x0000000800608947 */ /* 0x002fec0003800000 */
.L_x_147:
[----:B------:R-:W1:Y:S01]  /*5db0*/  SYNCS.PHASECHK.TRANS64.TRYWAIT P0, [R6+URZ], R5 ;  /* 0x00000005060075a7 */ /* 0x000e62000800017f */
[----:B------:R-:W-:-:S05]  /*5dc0*/  VIADD R0, R0, 0x1 ;  /* 0x0000000100007836 */ /* 0x000fca0000000000 */
[----:B------:R-:W-:-:S04]  /*5dd0*/  ISETP.NE.AND P1, PT, R0, 0xe, PT ;  /* 0x0000000e0000780c */ /* 0x000fc80003f25270 */
[----:B------:R-:W-:Y:S02]  /*5de0*/  SEL R2, RZ, 0x1, P1 ;  /* 0x00000001ff027807 */ /* 0x000fe40000800000 */
[----:B------:R-:W-:Y:S02]  /*5df0*/  SEL R0, R0, RZ, P1 ;  /* 0x000000ff00007207 */ /* 0x000fe40000800000 */
[----:B------:R-:W-:-:S03]  /*5e00*/  LOP3.LUT R7, R7, R2, RZ, 0x3c, !PT ;  /* 0x0000000207077212 */ /* 0x000fc600078e3cff */
[----:B0-----:R-:W-:Y:S01]  /*5e10*/  IMAD R9, R0, 0x8, R3 ;  /* 0x0000000800097824 */ /* 0x001fe200078e0203 */
[----:B------:R-:W-:Y:S01]  /*5e20*/  SHF.L.U32 R4, R7, 0x1f, RZ ;  /* 0x0000001f07047819 */ /* 0x000fe200000006ff */
[----:B-1----:R-:W-:Y:S06]  /*5e30*/  @!P0 BRA `(.L_x_125) ;  /* 0x0000000800508947 */ /* 0x002fec0003800000 */
.L_x_148:
        /* <DEDUP_REMOVED lines=9> */
.L_x_149:
        /* <DEDUP_REMOVED lines=9> */
.L_x_150:
        /* <DEDUP_REMOVED lines=9> */
.L_x_151:
        /* <DEDUP_REMOVED lines=9> */
.L_x_152:
        /* <DEDUP_REMOVED lines=9> */
.L_x_153:
        /* <DEDUP_REMOVED lines=9> */
.L_x_154:
        /* <DEDUP_REMOVED lines=9> */
.L_x_155:
        /* <DEDUP_REMOVED lines=9> */
.L_x_156:
        /* <DEDUP_REMOVED lines=9> */
.L_x_157:
[----:B------:R-:W1:Y:S01]  /*6350*/  SYNCS.PHASECHK.TRANS64.TRYWAIT P0, [R6+URZ], R5 ;  /* 0x00000005060075a7 */ /* 0x000e62000800017f */
[----:B------:R-:W-:-:S05]  /*6360*/  VIADD R0, R0, 0x1 ;  /* 0x0000000100007836 */ /* 0x000fca0000000000 */
[----:B------:R-:W-:-:S04]  /*6370*/  ISETP.NE.AND P1, PT, R0, 0xe, PT ;  /* 0x0000000e0000780c */ /* 0x000fc80003f25270 */
[----:B------:R-:W-:Y:S02]  /*6380*/  SEL R2, RZ, 0x1, P1 ;  /* 0x00000001ff027807 */ /* 0x000fe40000800000 */
[----:B------:R-:W-:Y:S02]  /*6390*/  SEL R0, R0, RZ, P1 ;  /* 0x000000ff00007207 */ /* 0x000fe40000800000 */
[----:B------:R-:W-:Y:S01]  /*63a0*/  LOP3.LUT R2, R7, R2, RZ, 0x3c, !PT ;  /* 0x0000000207027212 */ /* 0x000fe200078e3cff */
[----:B-1----:R-:W-:Y:S06]  /*63b0*/  @!P0 BRA `(.L_x_135) ;  /* 0x0000000400b88947 */ /* 0x002fec0003800000 */
.L_x_158:
[----:B------:R-:W-:Y:S01]  /*63c0*/  IMAD R3, R0, 0x8, R3 ;  /* 0x0000000800037824 */ /* 0x000fe200078e0203 */
[----:B------:R-:W-:-:S07]  /*63d0*/  SHF.L.U32 R0, R2, 0x1f, RZ ;  /* 0x0000001f02007819 */ /* 0x000fce00000006ff */
.L_x_136:
[----:B--2---:R2:W3:Y:S02]  /*63e0*/  SYNCS.PHASECHK.TRANS64.TRYWAIT P0, [R3+URZ], R0 ;  /* 0x00000000030075a7 */ /* 0x0044e4000800017f */
[----:B---3--:R-:W-:Y:S05]  /*63f0*/  @!P0 NANOSLEEP.SYNCS 0x989680 ;  /* 0x009896800000895d */ /* 0x008fea0003900000 */
[----:B------:R-:W3:Y:S02]  /*6400*/  @!P0 SYNCS.PHASECHK.TRANS64 P0, [R3+URZ], R0 ;  /* 0x00000000030085a7 */ /* 0x000ee4000800007f */
[----:B---3--:R-:W-:Y:S05]  /*6410*/  @!P0 BRA `(.L_x_136) ;  /* 0xfffffffc00f08947 */ /* 0x008fea000383ffff */
.L_x_121:
[----:B------:R-:W-:Y:S05]  /*6420*/  BSYNC B0 ;  /* 0x0000000000007941 */ /* 0x000fea0003800000 */
.L_x_120:
[----:B------:R-:W-:Y:S05]  /*6430*/  EXIT ;  /* 0x000000000000794d */ /* 0x000fea0003800000 */
.L_x_20:
[----:B-1----:R1:W2:Y:S02]  /*6440*/  SYNCS.PHASECHK.TRANS64.TRYWAIT P0, [R65+URZ], R0 ;  /* 0x00000000410075a7 */ /* 0x0022a4000800017f */
[----:B--2---:R-:W-:Y:S05]  /*6450*/  @!P0 NANOSLEEP.SYNCS 0x989680 ;  /* 0x009896800000895d */ /* 0x004fea0003900000 */
[----:B------:R-:W2:Y:S02]  /*6460*/  @!P0 SYNCS.PHASECHK.TRANS64 P0, [R65+URZ], R0 ;  /* 0x00000000410085a7 */ /* 0x000ea4000800007f */
[----:B--2---:R-:W-:Y:S05]  /*6470*/  @!P0 BRA `(.L_x_20) ;  /* 0xfffffffc00f08947 */ /* 0x004fea000383ffff */
[----:B------:R-:W-:Y:S05]  /*6480*/  BRA `(.L_x_137) ;  /* 0xffffffb4001c7947 */ /* 0x000fea000383ffff */
.L_x_25:
[----:B--2---:R2:W3:Y:S02]  /*6490*/  SYNCS.PHASECHK.TRANS64.TRYWAIT P1, [R3+URZ], R0 ;  /* 0x00000000030075a7 */ /* 0x0044e4000802017f */
[----:B---3--:R-:W-:Y:S05]  /*64a0*/  @!P1 NANOSLEEP.SYNCS 0x989680 ;  /* 0x009896800000995d */ /* 0x008fea0003900000 */
[----:B------:R-:W3:Y:S02]  /*64b0*/  @!P1 SYNCS.PHASECHK.TRANS64 P1, [R3+URZ], R0 ;  /* 0x00000000030095a7 */ /* 0x000ee4000802007f */
[----:B---3--:R-:W-:Y:S05]  /*64c0*/  @!P1 BRA `(.L_x_25) ;  /* 0xfffffffc00f09947 */ /* 0x008fea000383ffff */
[----:B------:R-:W-:Y:S05]  /*64d0*/  BRA `(.L_x_24) ;  /* 0xffffffb400807947 */ /* 0x000fea000383ffff */
.L_x_30:
[----:B--2---:R-:W-:-:S04]  /*64e0*/  IMAD.U32 R5, RZ, RZ, UR4 ;  /* 0x00000004ff057e24 */ /* 0x004fc8000f8e00ff */
[----:B------:R2:W3:Y:S03]  /*64f0*/  SYNCS.PHASECHK.TRANS64.TRYWAIT P1, [R5+URZ], R4 ;  /* 0x00000004050075a7 */ /* 0x0004e6000802017f */
[----:B---3--:R-:W-:Y:S05]  /*6500*/  @!P1 NANOSLEEP.SYNCS 0x989680 ;  /* 0x009896800000995d */ /* 0x008fea0003900000 */
[----:B------:R-:W3:Y:S02]  /*6510*/  @!P1 SYNCS.PHASECHK.TRANS64 P1, [R5+URZ], R4 ;  /* 0x00000004050095a7 */ /* 0x000ee4000802007f */
[----:B---3--:R-:W-:Y:S05]  /*6520*/  @!P1 BRA `(.L_x_30) ;  /* 0xfffffffc00ec9947 */ /* 0x008fea000383ffff */
[----:B------:R-:W-:Y:S05]  /*6530*/  BRA `(.L_x_29) ;  /* 0xffffffb800387947 */ /* 0x000fea000383ffff */
.L_x_38:
[----:B-1----:R1:W2:Y:S02]  /*6540*/  SYNCS.PHASECHK.TRANS64.TRYWAIT P0, [R65+URZ+0x10], R0 ;  /* 0x00001000410075a7 */ /* 0x0022a4000800017f */
[----:B--2---:R-:W-:Y:S05]  /*6550*/  @!P0 NANOSLEEP.SYNCS 0x989680 ;  /* 0x009896800000895d */ /* 0x004fea0003900000 */
[----:B------:R-:W2:Y:S02]  /*6560*/  @!P0 SYNCS.PHASECHK.TRANS64 P0, [R65+URZ+0x10], R0 ;  /* 0x00001000410085a7 */ /* 0x000ea4000800007f */
[----:B--2---:R-:W-:Y:S05]  /*6570*/  @!P0 BRA `(.L_x_38) ;  /* 0xfffffffc00f08947 */ /* 0x004fea000383ffff */
[----:B------:R-:W-:Y:S05]  /*6580*/  BRA `(.L_x_138) ;  /* 0xffffffbc00907947 */ /* 0x000fea000383ffff */
.L_x_107:
[----:B------:R-:W-:Y:S01]  /*6590*/  BSSY B1, `(.L_x_139) ;  /* 0x0000006000017945 */ /* 0x000fe20003800000 */
[----:B------:R-:W-:-:S07]  /*65a0*/  IMAD.MOV.U32 R15, RZ, RZ, -0x1 ;  /* 0xffffffffff0f7424 */ /* 0x000fce00078e00ff */
[----:B-----5:R-:W-:Y:S05]  /*65b0*/  WARPSYNC.COLLECTIVE R15, `(.L_x_140) ;  /* 0x000000000f0c7348 */ /* 0x020fea0003c00000 */
[----:B------:R-:W-:Y:S02]  /*65c0*/  ELECT P6, UR62, PT ;  /* 0x00000000003e782f */ /* 0x000fe400038c0000 */
[----:B------:R-:W-:Y:S01]  /*65d0*/  MOV R14, UR62 ;  /* 0x0000003e000e7c02 */ /* 0x000fe20008000f00 */
[----:B-----5:R-:W-:Y:S10]  /*65e0*/  ENDCOLLECTIVE ;  /* 0x000000000000791b */ /* 0x020ff40003800000 */
.L_x_140:
[----:B------:R-:W-:Y:S05]  /*65f0*/  BSYNC B1 ;  /* 0x0000000000017941 */ /* 0x000fea0003800000 */
.L_x_139:
[----:B------:R-:W-:Y:S05]  /*6600*/  BRA `(.L_x_141) ;  /* 0xffffffe8008c7947 */ /* 0x000fea000383ffff */
.L_x_110:
[----:B0-----:R0:W1:Y:S02]  /*6610*/  SYNCS.PHASECHK.TRANS64.TRYWAIT P1, [R12+URZ+0x70], R5 ;  /* 0x000070050c0075a7 */ /* 0x001064000802017f */
[----:B-1----:R-:W-:Y:S05]  /*6620*/  @!P1 NANOSLEEP.SYNCS 0x989680 ;  /* 0x009896800000995d */ /* 0x002fea0003900000 */
[----:B------:R-:W1:Y:S02]  /*6630*/  @!P1 SYNCS.PHASECHK.TRANS64 P1, [R12+URZ+0x70], R5 ;  /* 0x000070050c0095a7 */ /* 0x000e64000802007f */
[----:B-1----:R-:W-:Y:S05]  /*6640*/  @!P1 BRA `(.L_x_110) ;  /* 0xfffffffc00f09947 */ /* 0x002fea000383ffff */
[----:B------:R-:W-:Y:S05]  /*6650*/  BRA `(.L_x_142) ;  /* 0xffffffe800c07947 */ /* 0x000fea000383ffff */
.L_x_119:
[----:B------:R-:W-:Y:S01]  /*6660*/  BSSY B0, `(.L_x_143) ;  /* 0x0000006000007945 */ /* 0x000fe20003800000 */
[----:B------:R-:W-:-:S07]  /*6670*/  IMAD.MOV.U32 R15, RZ, RZ, -0x1 ;  /* 0xffffffffff0f7424 */ /* 0x000fce00078e00ff */
[----:B-----5:R-:W-:Y:S05]  /*6680*/  WARPSYNC.COLLECTIVE R15, `(.L_x_144) ;  /* 0x000000000f0c7348 */ /* 0x020fea0003c00000 */
[----:B------:R-:W-:Y:S02]  /*6690*/  ELECT P6, UR62, PT ;  /* 0x00000000003e782f */ /* 0x000fe400038c0000 */
[----:B------:R-:W-:Y:S01]  /*66a0*/  MOV R14, UR62 ;  /* 0x0000003e000e7c02 */ /* 0x000fe20008000f00 */
[----:B-----5:R-:W-:Y:S10]  /*66b0*/  ENDCOLLECTIVE ;  /* 0x000000000000791b */ /* 0x020ff40003800000 */
.L_x_144:
[----:B------:R-:W-:Y:S05]  /*66c0*/  BSYNC B0 ;  /* 0x0000000000007941 */ /* 0x000fea0003800000 */
.L_x_143:
[----:B------:R-:W-:Y:S05]  /*66d0*/  BRA `(.L_x_145) ;  /* 0xfffffff4003c7947 */ /* 0x000fea000383ffff */
.L_x_123:
[----:B0-----:R0:W1:Y:S02]  /*66e0*/  SYNCS.PHASECHK.TRANS64.TRYWAIT P0, [R7+URZ], R2 ;  /* 0x00000002070075a7 */ /* 0x001064000800017f */
[----:B-1----:R-:W-:Y:S05]  /*66f0*/  @!P0 NANOSLEEP.SYNCS 0x989680 ;  /* 0x009896800000895d */ /* 0x002fea0003900000 */
[----:B------:R-:W1:Y:S02]  /*6700*/  @!P0 SYNCS.PHASECHK.TRANS64 P0, [R7+URZ], R2 ;  /* 0x00000002070085a7 */ /* 0x000e64000800007f */
[----:B-1----:R-:W-:Y:S05]  /*6710*/  @!P0 BRA `(.L_x_123) ;  /* 0xfffffffc00f08947 */ /* 0x002fea000383ffff */
[----:B------:R-:W-:Y:S05]  /*6720*/  BRA `(.L_x_146) ;  /* 0xfffffff4007c7947 */ /* 0x000fea000383ffff */
.L_x_124:
[----:B0-----:R0:W1:Y:S02]  /*6730*/  SYNCS.PHASECHK.TRANS64.TRYWAIT P0, [R9+URZ], R4 ;  /* 0x00000004090075a7 */ /* 0x001064000800017f */
[----:B-1----:R-:W-:Y:S05]  /*6740*/  @!P0 NANOSLEEP.SYNCS 0x989680 ;  /* 0x009896800000895d */ /* 0x002fea0003900000 */
[----:B------:R-:W1:Y:S02]  /*6750*/  @!P0 SYNCS.PHASECHK.TRANS64 P0, [R9+URZ], R4 ;  /* 0x00000004090085a7 */ /* 0x000e64000800007f */
[----:B-1----:R-:W-:Y:S05]  /*6760*/  @!P0 BRA `(.L_x_124) ;  /* 0xfffffffc00f08947 */ /* 0x002fea000383ffff */
[----:B------:R-:W-:Y:S05]  /*6770*/  BRA `(.L_x_147) ;  /* 0xfffffff4008c7947 */ /* 0x000fea000383ffff */
.L_x_125:
[----:B0-----:R0:W1:Y:S02]  /*6780*/  SYNCS.PHASECHK.TRANS64.TRYWAIT P0, [R6+URZ], R5 ;  /* 0x00000005060075a7 */ /* 0x001064000800017f */
[----:B-1----:R-:W-:Y:S05]  /*6790*/  @!P0 NANOSLEEP.SYNCS 0x989680 ;  /* 0x009896800000895d */ /* 0x002fea0003900000 */
[----:B------:R-:W1:Y:S02]  /*67a0*/  @!P0 SYNCS.PHASECHK.TRANS64 P0, [R6+URZ], R5 ;  /* 0x00000005060085a7 */ /* 0x000e64000800007f */
[----:B-1----:R-:W-:Y:S05]  /*67b0*/  @!P0 BRA `(.L_x_125) ;  /* 0xfffffffc00f08947 */ /* 0x002fea000383ffff */
[----:B------:R-:W-:Y:S05]  /*67c0*/  BRA `(.L_x_148) ;  /* 0xfffffff4009c7947 */ /* 0x000fea000383ffff */
.L_x_126:
[----:B0-----:R0:W1:Y:S02]  /*67d0*/  SYNCS.PHASECHK.TRANS64.TRYWAIT P0, [R9+URZ], R4 ;  /* 0x00000004090075a7 */ /* 0x001064000800017f */
[----:B-1----:R-:W-:Y:S05]  /*67e0*/  @!P0 NANOSLEEP.SYNCS 0x989680 ;  /* 0x009896800000895d */ /* 0x002fea0003900000 */
[----:B------:R-:W1:Y:S02]  /*67f0*/  @!P0 SYNCS.PHASECHK.TRANS64 P0, [R9+URZ], R4 ;  /* 0x00000004090085a7 */ /* 0x000e64000800007f */
[----:B-1----:R-:W-:Y:S05]  /*6800*/  @!P0 BRA `(.L_x_126) ;  /* 0xfffffffc00f08947 */ /* 0x002fea000383ffff */
[----:B------:R-:W-:Y:S05]  /*6810*/  BRA `(.L_x_149) ;  /* 0xfffffff400ac7947 */ /* 0x000fea000383ffff */
.L_x_127:
[----:B0-----:R0:W1:Y:S02]  /*6820*/  SYNCS.PHASECHK.TRANS64.TRYWAIT P0, [R6+URZ], R5 ;  /* 0x00000005060075a7 */ /* 0x001064000800017f */
[----:B-1----:R-:W-:Y:S05]  /*6830*/  @!P0 NANOSLEEP.SYNCS 0x989680 ;  /* 0x009896800000895d */ /* 0x002fea0003900000 */
[----:B------:R-:W1:Y:S02]  /*6840*/  @!P0 SYNCS.PHASECHK.TRANS64 P0, [R6+URZ], R5 ;  /* 0x00000005060085a7 */ /* 0x000e64000800007f */
[----:B-1----:R-:W-:Y:S05]  /*6850*/  @!P0 BRA `(.L_x_127) ;  /* 0xfffffffc00f08947 */ /* 0x002fea000383ffff */
[----:B------:R-:W-:Y:S05]  /*6860*/  BRA `(.L_x_150) ;  /* 0xfffffff400bc7947 */ /* 0x000fea000383ffff */
.L_x_128:
[----:B0-----:R0:W1:Y:S02]  /*6870*/  SYNCS.PHASECHK.TRANS64.TRYWAIT P0, [R9+URZ], R4 ;  /* 0x00000004090075a7 */ /* 0x001064000800017f */
[----:B-1----:R-:W-:Y:S05]  /*6880*/  @!P0 NANOSLEEP.SYNCS 0x989680 ;  /* 0x009896800000895d */ /* 0x002fea0003900000 */
[----:B------:R-:W1:Y:S02]  /*6890*/  @!P0 SYNCS.PHASECHK.TRANS64 P0, [R9+URZ], R4 ;  /* 0x00000004090085a7 */ /* 0x000e64000800007f */
[----:B-1----:R-:W-:Y:S05]  /*68a0*/  @!P0 BRA `(.L_x_128) ;  /* 0xfffffffc00f08947 */ /* 0x002fea000383ffff */
[----:B------:R-:W-:Y:S05]  /*68b0*/  BRA `(.L_x_151) ;  /* 0xfffffff400cc7947 */ /* 0x000fea000383ffff */
.L_x_129:
[----:B0-----:R0:W1:Y:S02]  /*68c0*/  SYNCS.PHASECHK.TRANS64.TRYWAIT P0, [R6+URZ], R5 ;  /* 0x00000005060075a7 */ /* 0x001064000800017f */
[----:B-1----:R-:W-:Y:S05]  /*68d0*/  @!P0 NANOSLEEP.SYNCS 0x989680 ;  /* 0x009896800000895d */ /* 0x002fea0003900000 */
[----:B------:R-:W1:Y:S02]  /*68e0*/  @!P0 SYNCS.PHASECHK.TRANS64 P0, [R6+URZ], R5 ;  /* 0x00000005060085a7 */ /* 0x000e64000800007f */
[----:B-1----:R-:W-:Y:S05]  /*68f0*/  @!P0 BRA `(.L_x_129) ;  /* 0xfffffffc00f08947 */ /* 0x002fea000383ffff */
[----:B------:R-:W-:Y:S05]  /*6900*/  BRA `(.L_x_152) ;  /* 0xfffffff400dc7947 */ /* 0x000fea000383ffff */
.L_x_130:
[----:B0-----:R0:W1:Y:S02]  /*6910*/  SYNCS.PHASECHK.TRANS64.TRYWAIT P0, [R9+URZ], R4 ;  /* 0x00000004090075a7 */ /* 0x001064000800017f */
[----:B-1----:R-:W-:Y:S05]  /*6920*/  @!P0 NANOSLEEP.SYNCS 0x989680 ;  /* 0x009896800000895d */ /* 0x002fea0003900000 */
[----:B------:R-:W1:Y:S02]  /*6930*/  @!P0 SYNCS.PHASECHK.TRANS64 P0, [R9+URZ], R4 ;  /* 0x00000004090085a7 */ /* 0x000e64000800007f */
[----:B-1----:R-:W-:Y:S05]  /*6940*/  @!P0 BRA `(.L_x_130) ;  /* 0xfffffffc00f08947 */ /* 0x002fea000383ffff */
[----:B------:R-:W-:Y:S05]  /*6950*/  BRA `(.L_x_153) ;  /* 0xfffffff400ec7947 */ /* 0x000fea000383ffff */
.L_x_131:
[----:B0-----:R0:W1:Y:S02]  /*6960*/  SYNCS.PHASECHK.TRANS64.TRYWAIT P0, [R6+URZ], R5 ;  /* 0x00000005060075a7 */ /* 0x001064000800017f */
[----:B-1----:R-:W-:Y:S05]  /*6970*/  @!P0 NANOSLEEP.SYNCS 0x989680 ;  /* 0x009896800000895d */ /* 0x002fea0003900000 */
[----:B------:R-:W1:Y:S02]  /*6980*/  @!P0 SYNCS.PHASECHK.TRANS64 P0, [R6+URZ], R5 ;  /* 0x00000005060085a7 */ /* 0x000e64000800007f */
[----:B-1----:R-:W-:Y:S05]  /*6990*/  @!P0 BRA `(.L_x_131) ;  /* 0xfffffffc00f08947 */ /* 0x002fea000383ffff */
[----:B------:R-:W-:Y:S05]  /*69a0*/  BRA `(.L_x_154) ;  /* 0xfffffff400fc7947 */ /* 0x000fea000383ffff */
.L_x_132:
[----:B0-----:R0:W1:Y:S02]  /*69b0*/  SYNCS.PHASECHK.TRANS64.TRYWAIT P0, [R9+URZ], R4 ;  /* 0x00000004090075a7 */ /* 0x001064000800017f */
[----:B-1----:R-:W-:Y:S05]  /*69c0*/  @!P0 NANOSLEEP.SYNCS 0x989680 ;  /* 0x009896800000895d */ /* 0x002fea0003900000 */
[----:B------:R-:W1:Y:S02]  /*69d0*/  @!P0 SYNCS.PHASECHK.TRANS64 P0, [R9+URZ], R4 ;  /* 0x00000004090085a7 */ /* 0x000e64000800007f */
[----:B-1----:R-:W-:Y:S05]  /*69e0*/  @!P0 BRA `(.L_x_132) ;  /* 0xfffffffc00f08947 */ /* 0x002fea000383ffff */
[----:B------:R-:W-:Y:S05]  /*69f0*/  BRA `(.L_x_155) ;  /* 0xfffffff8000c7947 */ /* 0x000fea000383ffff */
.L_x_133:
[----:B0-----:R0:W1:Y:S02]  /*6a00*/  SYNCS.PHASECHK.TRANS64.TRYWAIT P0, [R6+URZ], R5 ;  /* 0x00000005060075a7 */ /* 0x001064000800017f */
[----:B-1----:R-:W-:Y:S05]  /*6a10*/  @!P0 NANOSLEEP.SYNCS 0x989680 ;  /* 0x009896800000895d */ /* 0x002fea0003900000 */
[----:B------:R-:W1:Y:S02]  /*6a20*/  @!P0 SYNCS.PHASECHK.TRANS64 P0, [R6+URZ], R5 ;  /* 0x00000005060085a7 */ /* 0x000e64000800007f */
[----:B-1----:R-:W-:Y:S05]  /*6a30*/  @!P0 BRA `(.L_x_133) ;  /* 0xfffffffc00f08947 */ /* 0x002fea000383ffff */
[----:B------:R-:W-:Y:S05]  /*6a40*/  BRA `(.L_x_156) ;  /* 0xfffffff8001c7947 */ /* 0x000fea000383ffff */
.L_x_134:
[----:B0-----:R0:W1:Y:S02]  /*6a50*/  SYNCS.PHASECHK.TRANS64.TRYWAIT P0, [R9+URZ], R4 ;  /* 0x00000004090075a7 */ /* 0x001064000800017f */
[----:B-1----:R-:W-:Y:S05]  /*6a60*/  @!P0 NANOSLEEP.SYNCS 0x989680 ;  /* 0x009896800000895d */ /* 0x002fea0003900000 */
[----:B------:R-:W1:Y:S02]  /*6a70*/  @!P0 SYNCS.PHASECHK.TRANS64 P0, [R9+URZ], R4 ;  /* 0x00000004090085a7 */ /* 0x000e64000800007f */
[----:B-1----:R-:W-:Y:S05]  /*6a80*/  @!P0 BRA `(.L_x_134) ;  /* 0xfffffffc00f08947 */ /* 0x002fea000383ffff */
[----:B------:R-:W-:Y:S05]  /*6a90*/  BRA `(.L_x_157) ;  /* 0xfffffff8002c7947 */ /* 0x000fea000383ffff */
.L_x_135:
[----:B-1----:R1:W2:Y:S02]  /*6aa0*/  SYNCS.PHASECHK.TRANS64.TRYWAIT P0, [R6+URZ], R5 ;  /* 0x00000005060075a7 */ /* 0x0022a4000800017f */
[----:B--2---:R-:W-:Y:S05]  /*6ab0*/  @!P0 NANOSLEEP.SYNCS 0x989680 ;  /* 0x009896800000895d */ /* 0x004fea0003900000 */
[----:B------:R-:W2:Y:S02]  /*6ac0*/  @!P0 SYNCS.PHASECHK.TRANS64 P0, [R6+URZ], R5 ;  /* 0x00000005060085a7 */ /* 0x000ea4000800007f */
[----:B--2---:R-:W-:Y:S05]  /*6ad0*/  @!P0 BRA `(.L_x_135) ;  /* 0xfffffffc00f08947 */ /* 0x004fea000383ffff */
[----:B------:R-:W-:Y:S05]  /*6ae0*/  BRA `(.L_x_158) ;  /* 0xfffffff800347947 */ /* 0x000fea000383ffff */
.L_x_159:
[----:B------:R-:W-:-:S00]  /*6af0*/  BRA `(.L_x_159) ;  /* 0xfffffffc00fc7947 */ /* 0x000fc0000383ffff */
[----:B------:R-:W-:-:S00]  /*6b00*/  NOP ;  /* 0x0000000000007918 */ /* 0x000fc00000000000 */
[----:B------:R-:W-:-:S00]  /*6b10*/  NOP ;  /* 0x0000000000007918 */ /* 0x000fc00000000000 */
[----:B------:R-:W-:-:S00]  /*6b20*/  NOP ;  /* 0x0000000000007918 */ /* 0x000fc00000000000 */
[----:B------:R-:W-:-:S00]  /*6b30*/  NOP ;  /* 0x0000000000007918 */ /* 0x000fc00000000000 */
[----:B------:R-:W-:-:S00]  /*6b40*/  NOP ;  /* 0x0000000000007918 */ /* 0x000fc00000000000 */
[----:B------:R-:W-:-:S00]  /*6b50*/  NOP ;  /* 0x0000000000007918 */ /* 0x000fc00000000000 */
[----:B------:R-:W-:-:S00]  /*6b60*/  NOP ;  /* 0x0000000000007918 */ /* 0x000fc00000000000 */
[----:B------:R-:W-:-:S00]  /*6b70*/  NOP ;  /* 0x0000000000007918 */ /* 0x000fc00000000000 */
.L_x_160:


//--------------------- .nv.global.init           --------------------------
	.section	.nv.global.init,"aw",@progbits
.nv.global.init:
	.type		$str$22,@object
	.size		$str$22,($str$23 - $str$22)
$str$22:
        /*0000*/ 	.byte	0x6b, 0x5f, 0x74, 0x69, 0x6c, 0x65, 0x5f, 0x63, 0x6f, 0x75, 0x6e, 0x74, 0x20, 0x3e, 0x3d, 0x20
        /*0010*/ 	.byte	0x31, 0x00
	.type		$str$23,@object
	.size		$str$23,(__unnamed_1 - $str$23)
$str$23:
        /*0012*/ 	.byte	0x2f, 0x74, 0x6d, 0x70, 0x2f, 0x63, 0x75, 0x74, 0x6c, 0x61, 0x73, 0x73, 0x5f, 0x73, 0x77, 0x65
        /*0022*/ 	.byte	0x65, 0x70, 0x5f, 0x73, 0x72, 0x63, 0x2f, 0x69, 0x6e, 0x63, 0x6c, 0x75, 0x64, 0x65, 0x2f, 0x63
        /*0032*/ 	.byte	0x75, 0x74, 0x6c, 0x61, 0x73, 0x73, 0x2f, 0x67, 0x65, 0x6d, 0x6d, 0x2f, 0x63, 0x6f, 0x6c, 0x6c
        /*0042*/ 	.byte	0x65, 0x63, 0x74, 0x69, 0x76, 0x65, 0x2f, 0x73, 0x6d, 0x39, 0x30, 0x5f, 0x6d, 0x6d, 0x61, 0x5f
        /*0052*/ 	.byte	0x74, 0x6d, 0x61, 0x5f, 0x67, 0x6d, 0x6d, 0x61, 0x5f, 0x73, 0x73, 0x5f, 0x77, 0x61, 0x72, 0x70
        /*0062*/ 	.byte	0x73, 0x70, 0x65, 0x63, 0x69, 0x61, 0x6c, 0x69, 0x7a, 0x65, 0x64, 0x2e, 0x68, 0x70, 0x70, 0x00
	.type		__unnamed_1,@object
	.size		__unnamed_1,(.L_0 - __unnamed_1)
__unnamed_1:
        /*0072*/ 	.byte	0x76, 0x6f, 0x69, 0x64, 0x20, 0x63, 0x75, 0x74, 0x6c, 0x61, 0x73, 0x73, 0x3a, 0x3a, 0x67, 0x65
        /* <DEDUP_REMOVED lines=179> */
        /*0bb2*/ 	.byte	0x75, 0x74, 0x65, 0x3a, 0x3a, 0x69, 0x64, 0x65, 0x6e, 0x74, 0x69, 0x74, 0x79, 0x5d, 0x00
.L_0:


//--------------------- .nv.shared._ZN7cutlass13device_kernelINS_4gemm6kernel13GemmUniversalIN4cute5tupleIJiiiiEEENS1_10collective13CollectiveMmaINS1_34MainloopSm90TmaGmmaWarpSpecializedILi14ENS5_IJNS4_1CILi4EEENSA_ILi1EEESC_EEENS1_32KernelTmaWarpSpecializedPingpongEEENS5_IJNSA_ILi64EEESG_SG_EEENS_6half_tENS5_IJlSC_lEEESI_SJ_NS4_8TiledMMAINS4_8MMA_AtomIJNS4_4SM904GMMA25MMA_64x64x16_F32F16F16_SSILNSN_5MajorE0ELSP_0ELNSN_7ScaleInE1ELSQ_1EEEEEENS4_6LayoutINS5_IJSC_SC_SC_EEENS5_IJNSA_ILi0EEESV_SV_EEEEENS5_IJNS4_10UnderscoreESY_SY_EEEEENS4_13SM90_TMA_LOADENS4_14ComposedLayoutINS4_7SwizzleILi3ELi4ELi3EEENS4_18smem_ptr_flag_bitsILi16EEENST_INS5_IJNSA_ILi8EEESG_EEENS5_IJSG_SC_EEEEEEEvNS4_8identityENS4_23SM90_TMA_LOAD_MULTICASTES1B_vS1C_EENS_8epilogue10collective6detail29Sm90TmaWarpSpecializedAdapterINS1G_15DefaultEpilogueISI_SJ_SJ_NS1F_6thread17LinearCombinationISI_Li1EffLNS1K_9ScaleType4KindE0ELNS_15FloatRoundStyleE2ESI_EENS1_15EpilogueDefaultEEEEEvvEEEEvNT_6ParamsE --------------------------
	.section	.nv.shared._ZN7cutlass13device_kernelINS_4gemm6kernel13GemmUniversalIN4cute5tupleIJiiiiEEENS1_10collective13CollectiveMmaINS1_34MainloopSm90TmaGmmaWarpSpecializedILi14ENS5_IJNS4_1CILi4EEENSA_ILi1EEESC_EEENS1_32KernelTmaWarpSpecializedPingpongEEENS5_IJNSA_ILi64EEESG_SG_EEENS_6half_tENS5_IJlSC_lEEESI_SJ_NS4_8TiledMMAINS4_8MMA_AtomIJNS4_4SM904GMMA25MMA_64x64x16_F32F16F16_SSILNSN_5MajorE0ELSP_0ELNSN_7ScaleInE1ELSQ_1EEEEEENS4_6LayoutINS5_IJSC_SC_SC_EEENS5_IJNSA_ILi0EEESV_SV_EEEEENS5_IJNS4_10UnderscoreESY_SY_EEEEENS4_13SM90_TMA_LOADENS4_14ComposedLayoutINS4_7SwizzleILi3ELi4ELi3EEENS4_18smem_ptr_flag_bitsILi16EEENST_INS5_IJNSA_ILi8EEESG_EEENS5_IJSG_SC_EEEEEEEvNS4_8identityENS4_23SM90_TMA_LOAD_MULTICASTES1B_vS1C_EENS_8epilogue10collective6detail29Sm90TmaWarpSpecializedAdapterINS1G_15DefaultEpilogueISI_SJ_SJ_NS1F_6thread17LinearCombinationISI_Li1EffLNS1K_9ScaleType4KindE0ELNS_15FloatRoundStyleE2ESI_EENS1_15EpilogueDefaultEEEEEvvEEEEvNT_6ParamsE,"aw",@nobits
	.sectionflags	@""
	.align	16
	.zero		1024


//--------------------- .nv.shared.reserved.0     --------------------------
	.section	.nv.shared.reserved.0,"aw",@nobits
	.weak		__nv_reservedSMEM_offset_0_alias
	.size		__nv_reservedSMEM_offset_0_alias, 0, 0
	.other		__nv_reservedSMEM_offset_0_alias,@"STO_CUDA_RESERVED_SHARED STV_DEFAULT"
__nv_reservedSMEM_offset_0_alias:
	.zero		0


//--------------------- .nv.global                --------------------------
	.section	.nv.global,"aw",@nobits
.nv.global:
	.type		_ZN40_INTERNAL_2bb2334c_4_k_cu_8c63e0ea_233014cute1_E,@object
	.size		_ZN40_INTERNAL_2bb2334c_4_k_cu_8c63e0ea_233014cute1_E,(_ZN40_INTERNAL_2bb2334c_4_k_cu_8c63e0ea_233014cuda3std3__45__cpo6cbeginE - _ZN40_INTERNAL_2bb2334c_4_k_cu_8c63e0ea_233014cute1_E)
_ZN40_INTERNAL_2bb2334c_4_k_cu_8c63e0ea_233014cute1_E:
	.zero		1
	.type		_ZN40_INTERNAL_2bb2334c_4_k_cu_8c63e0ea_233014cuda3std3__45__cpo6cbeginE,@object
	.size		_ZN40_INTERNAL_2bb2334c_4_k_cu_8c63e0ea_233014cuda3std3__45__cpo6cbeginE,(_ZN40_INTERNAL_2bb2334c_4_k_cu_8c63e0ea_233014cuda3std3__48in_placeE - _ZN40_INTERNAL_2bb2334c_4_k_cu_8c63e0ea_233014cuda3std3__45__cpo6cbeginE)
_ZN40_INTERNAL_2bb2334c_4_k_cu_8c63e0ea_233014cuda3std3__45__cpo6cbeginE:
	.zero		1
	.type		_ZN40_INTERNAL_2bb2334c_4_k_cu_8c63e0ea_233014cuda3std3__48in_placeE,@object
	.size		_ZN40_INTERNAL_2bb2334c_4_k_cu_8c63e0ea_233014cuda3std3__48in_placeE,(_ZN40_INTERNAL_2bb2334c_4_k_cu_8c63e0ea_233014cuda3std6ranges3__45__cpo9iter_moveE - _ZN40_INTERNAL_2bb2334c_4_k_cu_8c63e0ea_233014cuda3std3__48in_placeE)
_ZN40_INTERNAL_2bb2334c_4_k_cu_8c63e0ea_233014cuda3std3__48in_placeE:
	.zero		1
	.type		_ZN40_INTERNAL_2bb2334c_4_k_cu_8c63e0ea_233014cuda3std6ranges3__45__cpo9iter_moveE,@object
	.size		_ZN40_INTERNAL_2bb2334c_4_k_cu_8c63e0ea_233014cuda3std6ranges3__45__cpo9iter_moveE,(_ZN40_INTERNAL_2bb2334c_4_k_cu_8c63e0ea_233014cuda3std3__45__cpo5beginE - _ZN40_INTERNAL_2bb2334c_4_k_cu_8c63e0ea_233014cuda3std6ranges3__45__cpo9iter_moveE)
_ZN40_INTERNAL_2bb2334c_4_k_cu_8c63e0ea_233014cuda3std6ranges3__45__cpo9iter_moveE:
	.zero		1
	.type		_ZN40_INTERNAL_2bb2334c_4_k_cu_8c63e0ea_233014cuda3std3__45__cpo5beginE,@object
	.size		_ZN40_INTERNAL_2bb2334c_4_k_cu_8c63e0ea_233014cuda3std3__45__cpo5beginE,(_ZN40_INTERNAL_2bb2334c_4_k_cu_8c63e0ea_233014cuda3std3__442_GLOBAL__N__2bb2334c_4_k_cu_8c63e0ea_233016ignoreE - _ZN40_INTERNAL_2bb2334c_4_k_cu_8c63e0ea_233014cuda3std3__45__cpo5beginE)
_ZN40_INTERNAL_2bb2334c_4_k_cu_8c63e0ea_233014cuda3std3__45__cpo5beginE:
	.zero		1
	.type		_ZN40_INTERNAL_2bb2334c_4_k_cu_8c63e0ea_233014cuda3std3__442_GLOBAL__N__2bb2334c_4_k_cu_8c63e0ea_233016ignoreE,@object
	.size		_ZN40_INTERNAL_2bb2334c_4_k_cu_8c63e0ea_233014cuda3std3__442_GLOBAL__N__2bb2334c_4_k_cu_8c63e0ea_233016ignoreE,(_ZN40_INTERNAL_2bb2334c_4_k_cu_8c63e0ea_233014cute7productE - _ZN40_INTERNAL_2bb2334c_4_k_cu_8c63e0ea_233014cuda3std3__442_GLOBAL__N__2bb2334c_4_k_cu_8c63e0ea_233016ignoreE)
_ZN40_INTERNAL_2bb2334c_4_k_cu_8c63e0ea_233014cuda3std3__442_GLOBAL__N__2bb2334c_4_k_cu_8c63e0ea_233016ignoreE:
	.zero		1
	.type		_ZN40_INTERNAL_2bb2334c_4_k_cu_8c63e0ea_233014cute7productE,@object
	.size		_ZN40_INTERNAL_2bb2334c_4_k_cu_8c63e0ea_233014cute7productE,(_ZN40_INTERNAL_2bb2334c_4_k_cu_8c63e0ea_233014cuda3std3__45__cpo3endE - _ZN40_INTERNAL_2bb2334c_4_k_cu_8c63e0ea_233014cute7productE)
_ZN40_INTERNAL_2bb2334c_4_k_cu_8c63e0ea_233014cute7productE:
	.zero		1
	.type		_ZN40_INTERNAL_2bb2334c_4_k_cu_8c63e0ea_233014cuda3std3__45__cpo3endE,@object
	.size		_ZN40_INTERNAL_2bb2334c_4_k_cu_8c63e0ea_233014cuda3std3__45__cpo3endE,(_ZN40_INTERNAL_2bb2334c_4_k_cu_8c63e0ea_233014cuda3std3__419piecewise_constructE - _ZN40_INTERNAL_2bb2334c_4_k_cu_8c63e0ea_233014cuda3std3__45__cpo3endE)
_ZN40_INTERNAL_2bb2334c_4_k_cu_8c63e0ea_233014cuda3std3__45__cpo3endE:
	.zero		1
	.type		_ZN40_INTERNAL_2bb2334c_4_k_cu_8c63e0ea_233014cuda3std3__419piecewise_constructE,@object
	.size		_ZN40_INTERNAL_2bb2334c_4_k_cu_8c63e0ea_233014cuda3std3__419piecewise_constructE,(_ZN40_INTERNAL_2bb2334c_4_k_cu_8c63e0ea_233014cuda3std3__45__cpo4cendE - _ZN40_INTERNAL_2bb2334c_4_k_cu_8c63e0ea_233014cuda3std3__419piecewise_constructE)
_ZN40_INTERNAL_2bb2334c_4_k_cu_8c63e0ea_233014cuda3std3__419piecewise_constructE:
	.zero		1
	.type		_ZN40_INTERNAL_2bb2334c_4_k_cu_8c63e0ea_233014cuda3std3__45__cpo4cendE,@object
	.size		_ZN40_INTERNAL_2bb2334c_4_k_cu_8c63e0ea_233014cuda3std3__45__cpo4cendE,(_ZN40_INTERNAL_2bb2334c_4_k_cu_8c63e0ea_233014cuda3std6ranges3__45__cpo4swapE - _ZN40_INTERNAL_2bb2334c_4_k_cu_8c63e0ea_233014cuda3std3__45__cpo4cendE)
_ZN40_INTERNAL_2bb2334c_4_k_cu_8c63e0ea_233014cuda3std3__45__cpo4cendE:
	.zero		1
	.type		_ZN40_INTERNAL_2bb2334c_4_k_cu_8c63e0ea_233014cuda3std6ranges3__45__cpo4swapE,@object
	.size		_ZN40_INTERNAL_2bb2334c_4_k_cu_8c63e0ea_233014cuda3std6ranges3__45__cpo4swapE,(.L_8 - _ZN40_INTERNAL_2bb2334c_4_k_cu_8c63e0ea_233014cuda3std6ranges3__45__cpo4swapE)
_ZN40_INTERNAL_2bb2334c_4_k_cu_8c63e0ea_233014cuda3std6ranges3__45__cpo4swapE:
	.zero		1
.L_8:


//--------------------- .nv.constant0._ZN7cutlass13device_kernelINS_4gemm6kernel13GemmUniversalIN4cute5tupleIJiiiiEEENS1_10collective13CollectiveMmaINS1_34MainloopSm90TmaGmmaWarpSpecializedILi14ENS5_IJNS4_1CILi4EEENSA_ILi1EEESC_EEENS1_32KernelTmaWarpSpecializedPingpongEEENS5_IJNSA_ILi64EEESG_SG_EEENS_6half_tENS5_IJlSC_lEEESI_SJ_NS4_8TiledMMAINS4_8MMA_AtomIJNS4_4SM904GMMA25MMA_64x64x16_F32F16F16_SSILNSN_5MajorE0ELSP_0ELNSN_7ScaleInE1ELSQ_1EEEEEENS4_6LayoutINS5_IJSC_SC_SC_EEENS5_IJNSA_ILi0EEESV_SV_EEEEENS5_IJNS4_10UnderscoreESY_SY_EEEEENS4_13SM90_TMA_LOADENS4_14ComposedLayoutINS4_7SwizzleILi3ELi4ELi3EEENS4_18smem_ptr_flag_bitsILi16EEENST_INS5_IJNSA_ILi8EEESG_EEENS5_IJSG_SC_EEEEEEEvNS4_8identityENS4_23SM90_TMA_LOAD_MULTICASTES1B_vS1C_EENS_8epilogue10collective6detail29Sm90TmaWarpSpecializedAdapterINS1G_15DefaultEpilogueISI_SJ_SJ_NS1F_6thread17LinearCombinationISI_Li1EffLNS1K_9ScaleType4KindE0ELNS_15FloatRoundStyleE2ESI_EENS1_15EpilogueDefaultEEEEEvvEEEEvNT_6ParamsE --------------------------
	.section	.nv.constant0._ZN7cutlass13device_kernelINS_4gemm6kernel13GemmUniversalIN4cute5tupleIJiiiiEEENS1_10collective13CollectiveMmaINS1_34MainloopSm90TmaGmmaWarpSpecializedILi14ENS5_IJNS4_1CILi4EEENSA_ILi1EEESC_EEENS1_32KernelTmaWarpSpecializedPingpongEEENS5_IJNSA_ILi64EEESG_SG_EEENS_6half_tENS5_IJlSC_lEEESI_SJ_NS4_8TiledMMAINS4_8MMA_AtomIJNS4_4SM904GMMA25MMA_64x64x16_F32F16F16_SSILNSN_5MajorE0ELSP_0ELNSN_7ScaleInE1ELSQ_1EEEEEENS4_6LayoutINS5_IJSC_SC_SC_EEENS5_IJNSA_ILi0EEESV_SV_EEEEENS5_IJNS4_10UnderscoreESY_SY_EEEEENS4_13SM90_TMA_LOADENS4_14ComposedLayoutINS4_7SwizzleILi3ELi4ELi3EEENS4_18smem_ptr_flag_bitsILi16EEENST_INS5_IJNSA_ILi8EEESG_EEENS5_IJSG_SC_EEEEEEEvNS4_8identityENS4_23SM90_TMA_LOAD_MULTICASTES1B_vS1C_EENS_8epilogue10collective6detail29Sm90TmaWarpSpecializedAdapterINS1G_15DefaultEpilogueISI_SJ_SJ_NS1F_6thread17LinearCombinationISI_Li1EffLNS1K_9ScaleType4KindE0ELNS_15FloatRoundStyleE2ESI_EENS1_15EpilogueDefaultEEEEEvvEEEEvNT_6ParamsE,"a",@progbits
	.sectionflags	@""
	.align	4
.nv.constant0._ZN7cutlass13device_kernelINS_4gemm6kernel13GemmUniversalIN4cute5tupleIJiiiiEEENS1_10collective13CollectiveMmaINS1_34MainloopSm90TmaGmmaWarpSpecializedILi14ENS5_IJNS4_1CILi4EEENSA_ILi1EEESC_EEENS1_32KernelTmaWarpSpecializedPingpongEEENS5_IJNSA_ILi64EEESG_SG_EEENS_6half_tENS5_IJlSC_lEEESI_SJ_NS4_8TiledMMAINS4_8MMA_AtomIJNS4_4SM904GMMA25MMA_64x64x16_F32F16F16_SSILNSN_5MajorE0ELSP_0ELNSN_7ScaleInE1ELSQ_1EEEEEENS4_6LayoutINS5_IJSC_SC_SC_EEENS5_IJNSA_ILi0EEESV_SV_EEEEENS5_IJNS4_10UnderscoreESY_SY_EEEEENS4_13SM90_TMA_LOADENS4_14ComposedLayoutINS4_7SwizzleILi3ELi4ELi3EEENS4_18smem_ptr_flag_bitsILi16EEENST_INS5_IJNSA_ILi8EEESG_EEENS5_IJSG_SC_EEEEEEEvNS4_8identityENS4_23SM90_TMA_LOAD_MULTICASTES1B_vS1C_EENS_8epilogue10collective6detail29Sm90TmaWarpSpecializedAdapterINS1G_15DefaultEpilogueISI_SJ_SJ_NS1F_6thread17LinearCombinationISI_Li1EffLNS1K_9ScaleType4KindE0ELNS_15FloatRoundStyleE2ESI_EENS1_15EpilogueDefaultEEEEEvvEEEEvNT_6ParamsE:
	.zero		1664


//--------------------- SYMBOLS --------------------------

	.type		.nv.reservedSmem.offset0,@object
	.size		.nv.reservedSmem.offset0,0x4
	.type		__assertfail,@function
